//
// Generated by NVIDIA NVVM Compiler
//
// Compiler Build ID: CL-36424714
// Cuda compilation tools, release 13.0, V13.0.88
// Based on NVVM 20.0.0
//

.version 9.0
.target sm_100
.address_size 64

	// .globl	_Z10cudaConv2DPfS_S_ii

.visible .entry _Z10cudaConv2DPfS_S_ii(
	.param .u64 .ptr .align 1 _Z10cudaConv2DPfS_S_ii_param_0,
	.param .u64 .ptr .align 1 _Z10cudaConv2DPfS_S_ii_param_1,
	.param .u64 .ptr .align 1 _Z10cudaConv2DPfS_S_ii_param_2,
	.param .u32 _Z10cudaConv2DPfS_S_ii_param_3,
	.param .u32 _Z10cudaConv2DPfS_S_ii_param_4
)
{
	.reg .pred 	%p<12>;
	.reg .b32 	%r<50>;
	.reg .b32 	%f<119>;
	.reg .b64 	%rd<25>;

	ld.param.u64 	%rd6, [_Z10cudaConv2DPfS_S_ii_param_0];
	ld.param.u64 	%rd7, [_Z10cudaConv2DPfS_S_ii_param_1];
	ld.param.u64 	%rd5, [_Z10cudaConv2DPfS_S_ii_param_2];
	ld.param.u32 	%r25, [_Z10cudaConv2DPfS_S_ii_param_3];
	ld.param.u32 	%r26, [_Z10cudaConv2DPfS_S_ii_param_4];
	cvta.to.global.u64 	%rd1, %rd7;
	cvta.to.global.u64 	%rd2, %rd6;
	mov.u32 	%r1, %ctaid.z;
	mov.u32 	%r2, %ctaid.y;
	mov.u32 	%r3, %ctaid.x;
	setp.lt.s32 	%p1, %r26, 1;
	mov.f32 	%f117, 0f00000000;
	@%p1 bra 	$L__BB0_16;
	mul.lo.s32 	%r4, %r26, %r1;
	and.b32  	%r5, %r26, 15;
	and.b32  	%r6, %r26, 7;
	and.b32  	%r7, %r26, 2147483632;
	and.b32  	%r8, %r26, 3;
	neg.s32 	%r9, %r7;
	mov.f32 	%f117, 0f00000000;
	mov.b32 	%r43, 0;
$L__BB0_2:
	setp.lt.u32 	%p2, %r26, 16;
	add.s32 	%r29, %r43, %r2;
	mad.lo.s32 	%r11, %r29, %r25, %r3;
	add.s32 	%r30, %r43, %r4;
	mul.lo.s32 	%r12, %r30, %r26;
	mov.b32 	%r48, 0;
	@%p2 bra 	$L__BB0_5;
	mov.u32 	%r44, %r12;
	mov.u32 	%r45, %r11;
	mov.u32 	%r46, %r9;
$L__BB0_4:
	.pragma "nounroll";
	mul.wide.s32 	%rd8, %r45, 4;
	add.s64 	%rd9, %rd2, %rd8;
	mul.wide.s32 	%rd10, %r44, 4;
	add.s64 	%rd11, %rd1, %rd10;
	ld.global.f32 	%f20, [%rd9];
	ld.global.f32 	%f21, [%rd11];
	fma.rn.f32 	%f22, %f20, %f21, %f117;
	ld.global.f32 	%f23, [%rd9+4];
	ld.global.f32 	%f24, [%rd11+4];
	fma.rn.f32 	%f25, %f23, %f24, %f22;
	ld.global.f32 	%f26, [%rd9+8];
	ld.global.f32 	%f27, [%rd11+8];
	fma.rn.f32 	%f28, %f26, %f27, %f25;
	ld.global.f32 	%f29, [%rd9+12];
	ld.global.f32 	%f30, [%rd11+12];
	fma.rn.f32 	%f31, %f29, %f30, %f28;
	ld.global.f32 	%f32, [%rd9+16];
	ld.global.f32 	%f33, [%rd11+16];
	fma.rn.f32 	%f34, %f32, %f33, %f31;
	ld.global.f32 	%f35, [%rd9+20];
	ld.global.f32 	%f36, [%rd11+20];
	fma.rn.f32 	%f37, %f35, %f36, %f34;
	ld.global.f32 	%f38, [%rd9+24];
	ld.global.f32 	%f39, [%rd11+24];
	fma.rn.f32 	%f40, %f38, %f39, %f37;
	ld.global.f32 	%f41, [%rd9+28];
	ld.global.f32 	%f42, [%rd11+28];
	fma.rn.f32 	%f43, %f41, %f42, %f40;
	ld.global.f32 	%f44, [%rd9+32];
	ld.global.f32 	%f45, [%rd11+32];
	fma.rn.f32 	%f46, %f44, %f45, %f43;
	ld.global.f32 	%f47, [%rd9+36];
	ld.global.f32 	%f48, [%rd11+36];
	fma.rn.f32 	%f49, %f47, %f48, %f46;
	ld.global.f32 	%f50, [%rd9+40];
	ld.global.f32 	%f51, [%rd11+40];
	fma.rn.f32 	%f52, %f50, %f51, %f49;
	ld.global.f32 	%f53, [%rd9+44];
	ld.global.f32 	%f54, [%rd11+44];
	fma.rn.f32 	%f55, %f53, %f54, %f52;
	ld.global.f32 	%f56, [%rd9+48];
	ld.global.f32 	%f57, [%rd11+48];
	fma.rn.f32 	%f58, %f56, %f57, %f55;
	ld.global.f32 	%f59, [%rd9+52];
	ld.global.f32 	%f60, [%rd11+52];
	fma.rn.f32 	%f61, %f59, %f60, %f58;
	ld.global.f32 	%f62, [%rd9+56];
	ld.global.f32 	%f63, [%rd11+56];
	fma.rn.f32 	%f64, %f62, %f63, %f61;
	ld.global.f32 	%f65, [%rd9+60];
	ld.global.f32 	%f66, [%rd11+60];
	fma.rn.f32 	%f117, %f65, %f66, %f64;
	add.s32 	%r46, %r46, 16;
	add.s32 	%r45, %r45, 16;
	add.s32 	%r44, %r44, 16;
	setp.ne.s32 	%p3, %r46, 0;
	mov.u32 	%r48, %r7;
	@%p3 bra 	$L__BB0_4;
$L__BB0_5:
	setp.eq.s32 	%p4, %r5, 0;
	@%p4 bra 	$L__BB0_15;
	add.s32 	%r31, %r5, -1;
	setp.lt.u32 	%p5, %r31, 7;
	@%p5 bra 	$L__BB0_8;
	add.s32 	%r32, %r11, %r48;
	add.s32 	%r33, %r48, %r12;
	mul.wide.s32 	%rd12, %r32, 4;
	add.s64 	%rd13, %rd2, %rd12;
	ld.global.f32 	%f68, [%rd13];
	mul.wide.s32 	%rd14, %r33, 4;
	add.s64 	%rd15, %rd1, %rd14;
	ld.global.f32 	%f69, [%rd15];
	fma.rn.f32 	%f70, %f68, %f69, %f117;
	ld.global.f32 	%f71, [%rd13+4];
	ld.global.f32 	%f72, [%rd15+4];
	fma.rn.f32 	%f73, %f71, %f72, %f70;
	ld.global.f32 	%f74, [%rd13+8];
	ld.global.f32 	%f75, [%rd15+8];
	fma.rn.f32 	%f76, %f74, %f75, %f73;
	ld.global.f32 	%f77, [%rd13+12];
	ld.global.f32 	%f78, [%rd15+12];
	fma.rn.f32 	%f79, %f77, %f78, %f76;
	ld.global.f32 	%f80, [%rd13+16];
	ld.global.f32 	%f81, [%rd15+16];
	fma.rn.f32 	%f82, %f80, %f81, %f79;
	ld.global.f32 	%f83, [%rd13+20];
	ld.global.f32 	%f84, [%rd15+20];
	fma.rn.f32 	%f85, %f83, %f84, %f82;
	ld.global.f32 	%f86, [%rd13+24];
	ld.global.f32 	%f87, [%rd15+24];
	fma.rn.f32 	%f88, %f86, %f87, %f85;
	ld.global.f32 	%f89, [%rd13+28];
	ld.global.f32 	%f90, [%rd15+28];
	fma.rn.f32 	%f117, %f89, %f90, %f88;
	add.s32 	%r48, %r48, 8;
$L__BB0_8:
	setp.eq.s32 	%p6, %r6, 0;
	@%p6 bra 	$L__BB0_15;
	add.s32 	%r34, %r6, -1;
	setp.lt.u32 	%p7, %r34, 3;
	@%p7 bra 	$L__BB0_11;
	add.s32 	%r35, %r11, %r48;
	add.s32 	%r36, %r48, %r12;
	mul.wide.s32 	%rd16, %r35, 4;
	add.s64 	%rd17, %rd2, %rd16;
	ld.global.f32 	%f92, [%rd17];
	mul.wide.s32 	%rd18, %r36, 4;
	add.s64 	%rd19, %rd1, %rd18;
	ld.global.f32 	%f93, [%rd19];
	fma.rn.f32 	%f94, %f92, %f93, %f117;
	ld.global.f32 	%f95, [%rd17+4];
	ld.global.f32 	%f96, [%rd19+4];
	fma.rn.f32 	%f97, %f95, %f96, %f94;
	ld.global.f32 	%f98, [%rd17+8];
	ld.global.f32 	%f99, [%rd19+8];
	fma.rn.f32 	%f100, %f98, %f99, %f97;
	ld.global.f32 	%f101, [%rd17+12];
	ld.global.f32 	%f102, [%rd19+12];
	fma.rn.f32 	%f117, %f101, %f102, %f100;
	add.s32 	%r48, %r48, 4;
$L__BB0_11:
	setp.eq.s32 	%p8, %r8, 0;
	@%p8 bra 	$L__BB0_15;
	setp.eq.s32 	%p9, %r8, 1;
	add.s32 	%r37, %r11, %r48;
	add.s32 	%r38, %r48, %r12;
	mul.wide.s32 	%rd20, %r37, 4;
	add.s64 	%rd3, %rd2, %rd20;
	ld.global.f32 	%f103, [%rd3];
	mul.wide.s32 	%rd21, %r38, 4;
	add.s64 	%rd4, %rd1, %rd21;
	ld.global.f32 	%f104, [%rd4];
	fma.rn.f32 	%f117, %f103, %f104, %f117;
	@%p9 bra 	$L__BB0_15;
	setp.eq.s32 	%p10, %r8, 2;
	ld.global.f32 	%f105, [%rd3+4];
	ld.global.f32 	%f106, [%rd4+4];
	fma.rn.f32 	%f117, %f105, %f106, %f117;
	@%p10 bra 	$L__BB0_15;
	ld.global.f32 	%f107, [%rd3+8];
	ld.global.f32 	%f108, [%rd4+8];
	fma.rn.f32 	%f117, %f107, %f108, %f117;
$L__BB0_15:
	add.s32 	%r43, %r43, 1;
	setp.ne.s32 	%p11, %r43, %r26;
	@%p11 bra 	$L__BB0_2;
$L__BB0_16:
	cvta.to.global.u64 	%rd22, %rd5;
	mov.u32 	%r39, %nctaid.y;
	mad.lo.s32 	%r40, %r39, %r1, %r2;
	mov.u32 	%r41, %nctaid.x;
	mad.lo.s32 	%r42, %r40, %r41, %r3;
	mul.wide.s32 	%rd23, %r42, 4;
	add.s64 	%rd24, %rd22, %rd23;
	st.global.f32 	[%rd24], %f117;
	ret;

}
	// .globl	_Z12cudaMeanPoolPfS_iiiiii
.visible .entry _Z12cudaMeanPoolPfS_iiiiii(
	.param .u64 .ptr .align 1 _Z12cudaMeanPoolPfS_iiiiii_param_0,
	.param .u64 .ptr .align 1 _Z12cudaMeanPoolPfS_iiiiii_param_1,
	.param .u32 _Z12cudaMeanPoolPfS_iiiiii_param_2,
	.param .u32 _Z12cudaMeanPoolPfS_iiiiii_param_3,
	.param .u32 _Z12cudaMeanPoolPfS_iiiiii_param_4,
	.param .u32 _Z12cudaMeanPoolPfS_iiiiii_param_5,
	.param .u32 _Z12cudaMeanPoolPfS_iiiiii_param_6,
	.param .u32 _Z12cudaMeanPoolPfS_iiiiii_param_7
)
{
	.reg .pred 	%p<25>;
	.reg .b32 	%r<111>;
	.reg .b32 	%f<117>;
	.reg .b64 	%rd<46>;

	ld.param.u64 	%rd5, [_Z12cudaMeanPoolPfS_iiiiii_param_0];
	ld.param.u64 	%rd6, [_Z12cudaMeanPoolPfS_iiiiii_param_1];
	ld.param.u32 	%r37, [_Z12cudaMeanPoolPfS_iiiiii_param_4];
	ld.param.u32 	%r38, [_Z12cudaMeanPoolPfS_iiiiii_param_5];
	ld.param.u32 	%r39, [_Z12cudaMeanPoolPfS_iiiiii_param_6];
	ld.param.u32 	%r40, [_Z12cudaMeanPoolPfS_iiiiii_param_7];
	cvta.to.global.u64 	%rd1, %rd5;
	cvta.to.global.u64 	%rd2, %rd6;
	mov.u32 	%r41, %ctaid.y;
	mov.u32 	%r42, %ntid.y;
	mov.u32 	%r43, %tid.y;
	mad.lo.s32 	%r1, %r41, %r42, %r43;
	mov.u32 	%r44, %ctaid.x;
	mov.u32 	%r45, %ntid.x;
	mov.u32 	%r46, %tid.x;
	mad.lo.s32 	%r2, %r44, %r45, %r46;
	rem.s32 	%r47, %r1, %r38;
	setp.ne.s32 	%p1, %r47, 0;
	@%p1 bra 	$L__BB1_31;
	rem.s32 	%r48, %r2, %r38;
	setp.ne.s32 	%p2, %r48, 0;
	setp.lt.s32 	%p3, %r37, 1;
	or.pred  	%p4, %p2, %p3;
	@%p4 bra 	$L__BB1_31;
	mul.lo.s32 	%r49, %r38, %r38;
	setp.lt.s32 	%p5, %r38, 1;
	cvt.rn.f32.u32 	%f1, %r49;
	div.s32 	%r3, %r1, %r38;
	div.s32 	%r4, %r2, %r38;
	@%p5 bra 	$L__BB1_20;
	and.b32  	%r5, %r38, 15;
	and.b32  	%r6, %r38, 7;
	and.b32  	%r7, %r38, 2147483632;
	and.b32  	%r8, %r38, 3;
	neg.s32 	%r9, %r7;
	add.s64 	%rd3, %rd1, 32;
	mov.b32 	%r100, 0;
$L__BB1_4:
	ld.param.u32 	%r98, [_Z12cudaMeanPoolPfS_iiiiii_param_2];
	mad.lo.s32 	%r11, %r100, %r98, %r1;
	mov.f32 	%f116, 0f00000000;
	mov.b32 	%r101, 0;
$L__BB1_5:
	ld.param.u32 	%r99, [_Z12cudaMeanPoolPfS_iiiiii_param_3];
	setp.lt.u32 	%p14, %r38, 16;
	add.s32 	%r90, %r11, %r101;
	mad.lo.s32 	%r13, %r90, %r99, %r2;
	mov.b32 	%r105, 0;
	@%p14 bra 	$L__BB1_8;
	mov.u32 	%r102, %r13;
	mov.u32 	%r103, %r9;
$L__BB1_7:
	.pragma "nounroll";
	mul.wide.s32 	%rd37, %r102, 4;
	add.s64 	%rd38, %rd3, %rd37;
	ld.global.f32 	%f19, [%rd38+-32];
	div.rn.f32 	%f20, %f19, %f1;
	add.f32 	%f21, %f116, %f20;
	ld.global.f32 	%f22, [%rd38+-28];
	div.rn.f32 	%f23, %f22, %f1;
	add.f32 	%f24, %f21, %f23;
	ld.global.f32 	%f25, [%rd38+-24];
	div.rn.f32 	%f26, %f25, %f1;
	add.f32 	%f27, %f24, %f26;
	ld.global.f32 	%f28, [%rd38+-20];
	div.rn.f32 	%f29, %f28, %f1;
	add.f32 	%f30, %f27, %f29;
	ld.global.f32 	%f31, [%rd38+-16];
	div.rn.f32 	%f32, %f31, %f1;
	add.f32 	%f33, %f30, %f32;
	ld.global.f32 	%f34, [%rd38+-12];
	div.rn.f32 	%f35, %f34, %f1;
	add.f32 	%f36, %f33, %f35;
	ld.global.f32 	%f37, [%rd38+-8];
	div.rn.f32 	%f38, %f37, %f1;
	add.f32 	%f39, %f36, %f38;
	ld.global.f32 	%f40, [%rd38+-4];
	div.rn.f32 	%f41, %f40, %f1;
	add.f32 	%f42, %f39, %f41;
	ld.global.f32 	%f43, [%rd38];
	div.rn.f32 	%f44, %f43, %f1;
	add.f32 	%f45, %f42, %f44;
	ld.global.f32 	%f46, [%rd38+4];
	div.rn.f32 	%f47, %f46, %f1;
	add.f32 	%f48, %f45, %f47;
	ld.global.f32 	%f49, [%rd38+8];
	div.rn.f32 	%f50, %f49, %f1;
	add.f32 	%f51, %f48, %f50;
	ld.global.f32 	%f52, [%rd38+12];
	div.rn.f32 	%f53, %f52, %f1;
	add.f32 	%f54, %f51, %f53;
	ld.global.f32 	%f55, [%rd38+16];
	div.rn.f32 	%f56, %f55, %f1;
	add.f32 	%f57, %f54, %f56;
	ld.global.f32 	%f58, [%rd38+20];
	div.rn.f32 	%f59, %f58, %f1;
	add.f32 	%f60, %f57, %f59;
	ld.global.f32 	%f61, [%rd38+24];
	div.rn.f32 	%f62, %f61, %f1;
	add.f32 	%f63, %f60, %f62;
	ld.global.f32 	%f64, [%rd38+28];
	div.rn.f32 	%f65, %f64, %f1;
	add.f32 	%f116, %f63, %f65;
	add.s32 	%r103, %r103, 16;
	add.s32 	%r102, %r102, 16;
	setp.ne.s32 	%p15, %r103, 0;
	mov.u32 	%r105, %r7;
	@%p15 bra 	$L__BB1_7;
$L__BB1_8:
	setp.eq.s32 	%p16, %r5, 0;
	@%p16 bra 	$L__BB1_18;
	add.s32 	%r91, %r5, -1;
	setp.lt.u32 	%p17, %r91, 7;
	@%p17 bra 	$L__BB1_11;
	add.s32 	%r92, %r13, %r105;
	mul.wide.s32 	%rd39, %r92, 4;
	add.s64 	%rd40, %rd1, %rd39;
	ld.global.f32 	%f67, [%rd40];
	div.rn.f32 	%f68, %f67, %f1;
	add.f32 	%f69, %f116, %f68;
	ld.global.f32 	%f70, [%rd40+4];
	div.rn.f32 	%f71, %f70, %f1;
	add.f32 	%f72, %f69, %f71;
	ld.global.f32 	%f73, [%rd40+8];
	div.rn.f32 	%f74, %f73, %f1;
	add.f32 	%f75, %f72, %f74;
	ld.global.f32 	%f76, [%rd40+12];
	div.rn.f32 	%f77, %f76, %f1;
	add.f32 	%f78, %f75, %f77;
	ld.global.f32 	%f79, [%rd40+16];
	div.rn.f32 	%f80, %f79, %f1;
	add.f32 	%f81, %f78, %f80;
	ld.global.f32 	%f82, [%rd40+20];
	div.rn.f32 	%f83, %f82, %f1;
	add.f32 	%f84, %f81, %f83;
	ld.global.f32 	%f85, [%rd40+24];
	div.rn.f32 	%f86, %f85, %f1;
	add.f32 	%f87, %f84, %f86;
	ld.global.f32 	%f88, [%rd40+28];
	div.rn.f32 	%f89, %f88, %f1;
	add.f32 	%f116, %f87, %f89;
	add.s32 	%r105, %r105, 8;
$L__BB1_11:
	setp.eq.s32 	%p18, %r6, 0;
	@%p18 bra 	$L__BB1_18;
	add.s32 	%r93, %r6, -1;
	setp.lt.u32 	%p19, %r93, 3;
	@%p19 bra 	$L__BB1_14;
	add.s32 	%r94, %r13, %r105;
	mul.wide.s32 	%rd41, %r94, 4;
	add.s64 	%rd42, %rd1, %rd41;
	ld.global.f32 	%f91, [%rd42];
	div.rn.f32 	%f92, %f91, %f1;
	add.f32 	%f93, %f116, %f92;
	ld.global.f32 	%f94, [%rd42+4];
	div.rn.f32 	%f95, %f94, %f1;
	add.f32 	%f96, %f93, %f95;
	ld.global.f32 	%f97, [%rd42+8];
	div.rn.f32 	%f98, %f97, %f1;
	add.f32 	%f99, %f96, %f98;
	ld.global.f32 	%f100, [%rd42+12];
	div.rn.f32 	%f101, %f100, %f1;
	add.f32 	%f116, %f99, %f101;
	add.s32 	%r105, %r105, 4;
$L__BB1_14:
	setp.eq.s32 	%p20, %r8, 0;
	@%p20 bra 	$L__BB1_18;
	setp.eq.s32 	%p21, %r8, 1;
	add.s32 	%r95, %r13, %r105;
	mul.wide.s32 	%rd43, %r95, 4;
	add.s64 	%rd4, %rd1, %rd43;
	ld.global.f32 	%f102, [%rd4];
	div.rn.f32 	%f103, %f102, %f1;
	add.f32 	%f116, %f116, %f103;
	@%p21 bra 	$L__BB1_18;
	setp.eq.s32 	%p22, %r8, 2;
	ld.global.f32 	%f104, [%rd4+4];
	div.rn.f32 	%f105, %f104, %f1;
	add.f32 	%f116, %f116, %f105;
	@%p22 bra 	$L__BB1_18;
	ld.global.f32 	%f106, [%rd4+8];
	div.rn.f32 	%f107, %f106, %f1;
	add.f32 	%f116, %f116, %f107;
$L__BB1_18:
	add.s32 	%r101, %r101, 1;
	setp.ne.s32 	%p23, %r101, %r38;
	@%p23 bra 	$L__BB1_5;
	mad.lo.s32 	%r96, %r100, %r39, %r3;
	mad.lo.s32 	%r97, %r96, %r40, %r4;
	mul.wide.s32 	%rd44, %r97, 4;
	add.s64 	%rd45, %rd2, %rd44;
	st.global.f32 	[%rd45], %f116;
	add.s32 	%r100, %r100, 1;
	setp.eq.s32 	%p24, %r100, %r37;
	@%p24 bra 	$L__BB1_31;
	bra.uni 	$L__BB1_4;
$L__BB1_20:
	and.b32  	%r25, %r37, 7;
	setp.lt.u32 	%p6, %r37, 8;
	mov.b32 	%r109, 0;
	@%p6 bra 	$L__BB1_23;
	and.b32  	%r109, %r37, 2147483640;
	mov.b32 	%r107, 0;
$L__BB1_22:
	.pragma "nounroll";
	mad.lo.s32 	%r52, %r107, %r39, %r3;
	mad.lo.s32 	%r53, %r52, %r40, %r4;
	mul.wide.s32 	%rd7, %r53, 4;
	add.s64 	%rd8, %rd2, %rd7;
	mov.b32 	%r54, 0;
	st.global.u32 	[%rd8], %r54;
	add.s32 	%r55, %r52, %r39;
	mad.lo.s32 	%r56, %r55, %r40, %r4;
	mul.wide.s32 	%rd9, %r56, 4;
	add.s64 	%rd10, %rd2, %rd9;
	st.global.u32 	[%rd10], %r54;
	add.s32 	%r57, %r55, %r39;
	mad.lo.s32 	%r58, %r57, %r40, %r4;
	mul.wide.s32 	%rd11, %r58, 4;
	add.s64 	%rd12, %rd2, %rd11;
	st.global.u32 	[%rd12], %r54;
	add.s32 	%r59, %r57, %r39;
	mad.lo.s32 	%r60, %r59, %r40, %r4;
	mul.wide.s32 	%rd13, %r60, 4;
	add.s64 	%rd14, %rd2, %rd13;
	st.global.u32 	[%rd14], %r54;
	add.s32 	%r61, %r59, %r39;
	mad.lo.s32 	%r62, %r61, %r40, %r4;
	mul.wide.s32 	%rd15, %r62, 4;
	add.s64 	%rd16, %rd2, %rd15;
	st.global.u32 	[%rd16], %r54;
	add.s32 	%r63, %r61, %r39;
	mad.lo.s32 	%r64, %r63, %r40, %r4;
	mul.wide.s32 	%rd17, %r64, 4;
	add.s64 	%rd18, %rd2, %rd17;
	st.global.u32 	[%rd18], %r54;
	add.s32 	%r65, %r63, %r39;
	mad.lo.s32 	%r66, %r65, %r40, %r4;
	mul.wide.s32 	%rd19, %r66, 4;
	add.s64 	%rd20, %rd2, %rd19;
	st.global.u32 	[%rd20], %r54;
	add.s32 	%r67, %r65, %r39;
	mad.lo.s32 	%r68, %r67, %r40, %r4;
	mul.wide.s32 	%rd21, %r68, 4;
	add.s64 	%rd22, %rd2, %rd21;
	st.global.u32 	[%rd22], %r54;
	add.s32 	%r107, %r107, 8;
	setp.ne.s32 	%p7, %r107, %r109;
	@%p7 bra 	$L__BB1_22;
$L__BB1_23:
	setp.eq.s32 	%p8, %r25, 0;
	@%p8 bra 	$L__BB1_31;
	and.b32  	%r30, %r37, 3;
	setp.lt.u32 	%p9, %r25, 4;
	@%p9 bra 	$L__BB1_26;
	mad.lo.s32 	%r69, %r109, %r39, %r3;
	mad.lo.s32 	%r70, %r69, %r40, %r4;
	mul.wide.s32 	%rd23, %r70, 4;
	add.s64 	%rd24, %rd2, %rd23;
	mov.b32 	%r71, 0;
	st.global.u32 	[%rd24], %r71;
	add.s32 	%r72, %r69, %r39;
	mad.lo.s32 	%r73, %r72, %r40, %r4;
	mul.wide.s32 	%rd25, %r73, 4;
	add.s64 	%rd26, %rd2, %rd25;
	st.global.u32 	[%rd26], %r71;
	add.s32 	%r74, %r72, %r39;
	mad.lo.s32 	%r75, %r74, %r40, %r4;
	mul.wide.s32 	%rd27, %r75, 4;
	add.s64 	%rd28, %rd2, %rd27;
	st.global.u32 	[%rd28], %r71;
	add.s32 	%r76, %r74, %r39;
	mad.lo.s32 	%r77, %r76, %r40, %r4;
	mul.wide.s32 	%rd29, %r77, 4;
	add.s64 	%rd30, %rd2, %rd29;
	st.global.u32 	[%rd30], %r71;
	add.s32 	%r109, %r109, 4;
$L__BB1_26:
	setp.eq.s32 	%p10, %r30, 0;
	@%p10 bra 	$L__BB1_31;
	setp.eq.s32 	%p11, %r30, 1;
	@%p11 bra 	$L__BB1_29;
	mad.lo.s32 	%r78, %r109, %r39, %r3;
	mad.lo.s32 	%r79, %r78, %r40, %r4;
	mul.wide.s32 	%rd31, %r79, 4;
	add.s64 	%rd32, %rd2, %rd31;
	mov.b32 	%r80, 0;
	st.global.u32 	[%rd32], %r80;
	add.s32 	%r81, %r78, %r39;
	mad.lo.s32 	%r82, %r81, %r40, %r4;
	mul.wide.s32 	%rd33, %r82, 4;
	add.s64 	%rd34, %rd2, %rd33;
	st.global.u32 	[%rd34], %r80;
	add.s32 	%r109, %r109, 2;
$L__BB1_29:
	and.b32  	%r83, %r37, 1;
	setp.eq.b32 	%p12, %r83, 1;
	not.pred 	%p13, %p12;
	@%p13 bra 	$L__BB1_31;
	mad.lo.s32 	%r84, %r109, %r39, %r3;
	mad.lo.s32 	%r85, %r84, %r40, %r4;
	mul.wide.s32 	%rd35, %r85, 4;
	add.s64 	%rd36, %rd2, %rd35;
	mov.b32 	%r86, 0;
	st.global.u32 	[%rd36], %r86;
$L__BB1_31:
	ret;

}
	// .globl	_Z8cudaTanhPfiii
.visible .entry _Z8cudaTanhPfiii(
	.param .u64 .ptr .align 1 _Z8cudaTanhPfiii_param_0,
	.param .u32 _Z8cudaTanhPfiii_param_1,
	.param .u32 _Z8cudaTanhPfiii_param_2,
	.param .u32 _Z8cudaTanhPfiii_param_3
)
{
	.reg .pred 	%p<3>;
	.reg .b32 	%r<8>;
	.reg .b32 	%f<17>;
	.reg .b64 	%rd<5>;

	ld.param.u64 	%rd1, [_Z8cudaTanhPfiii_param_0];
	ld.param.u32 	%r1, [_Z8cudaTanhPfiii_param_1];
	ld.param.u32 	%r2, [_Z8cudaTanhPfiii_param_2];
	cvta.to.global.u64 	%rd2, %rd1;
	mov.u32 	%r3, %ctaid.z;
	mov.u32 	%r4, %ctaid.x;
	mov.u32 	%r5, %ctaid.y;
	mad.lo.s32 	%r6, %r1, %r3, %r4;
	mad.lo.s32 	%r7, %r6, %r2, %r5;
	mul.wide.s32 	%rd3, %r7, 4;
	add.s64 	%rd4, %rd2, %rd3;
	ld.global.f32 	%f1, [%rd4];
	abs.f32 	%f2, %f1;
	mul.f32 	%f3, %f2, 0f4038AA3B;
	ex2.approx.ftz.f32 	%f4, %f3;
	add.f32 	%f5, %f4, 0f3F800000;
	rcp.approx.ftz.f32 	%f6, %f5;
	fma.rn.f32 	%f7, %f6, 0fC0000000, 0f3F800000;
	setp.ge.f32 	%p1, %f2, 0f41102CB4;
	selp.f32 	%f8, 0f3F800000, %f7, %p1;
	copysign.f32 	%f9, %f1, %f8;
	mul.f32 	%f10, %f1, %f1;
	fma.rn.f32 	%f11, %f10, 0f3C80F082, 0fBD563CAE;
	fma.rn.f32 	%f12, %f11, %f10, 0f3E085941;
	fma.rn.f32 	%f13, %f12, %f10, 0fBEAAA9ED;
	fma.rn.f32 	%f14, %f13, %f10, 0f00000000;
	fma.rn.f32 	%f15, %f14, %f1, %f1;
	setp.ge.f32 	%p2, %f2, 0f3F19999A;
	selp.f32 	%f16, %f9, %f15, %p2;
	st.global.f32 	[%rd4], %f16;
	ret;

}


// ===== COMPILED SASS (sm_100) =====

	.target	sm_100

	.elftype	@"ET_EXEC"


//--------------------- .note.nv.tkinfo           --------------------------
	.section	.note.nv.tkinfo,"",@"SHT_NOTE"
	.sectionflags	@"SHF_NOTE_NV_TKINFO"
	.tkinfo
        /*0018*/ 	.word	0x00000002
        /*0030*/ 	.string	""
        /*0030*/ 	.string	"ptxas"
        /*0030*/ 	.string	"Cuda compilation tools, release 13.0, V13.0.88"
        /*0030*/ 	.string	"Build cuda_13.0.r13.0/compiler.36424714_0"
        /*0030*/ 	.string	"-arch sm_100 -m 64 "



//--------------------- .note.nv.cuinfo           --------------------------
	.section	.note.nv.cuinfo,"",@"SHT_NOTE"
	.sectionflags	@"SHF_NOTE_NV_CUINFO"
        /*0018*/ 	.short	0x0002
        /*001a*/ 	.short	0x0064
        /*001c*/ 	.short	0x0082
	.zero		2


//--------------------- .nv.info                  --------------------------
	.section	.nv.info,"",@"SHT_CUDA_INFO"
	.align	4


	//----- nvinfo : EIATTR_REGCOUNT
	.align		4
        /*0000*/ 	.byte	0x04, 0x2f
        /*0002*/ 	.short	(.L_1 - .L_0)
	.align		4
.L_0:
        /*0004*/ 	.word	index@(_Z10cudaConv2DPfS_S_ii)
        /*0008*/ 	.word	0x00000020


	//----- nvinfo : EIATTR_FRAME_SIZE
	.align		4
.L_1:
        /*000c*/ 	.byte	0x04, 0x11
        /*000e*/ 	.short	(.L_3 - .L_2)
	.align		4
.L_2:
        /*0010*/ 	.word	index@(_Z10cudaConv2DPfS_S_ii)
        /*0014*/ 	.word	0x00000000


	//----- nvinfo : EIATTR_REGCOUNT
	.align		4
.L_3:
        /*0018*/ 	.byte	0x04, 0x2f
        /*001a*/ 	.short	(.L_5 - .L_4)
	.align		4
.L_4:
        /*001c*/ 	.word	index@(_Z12cudaMeanPoolPfS_iiiiii)
        /*0020*/ 	.word	0x0000001e


	//----- nvinfo : EIATTR_FRAME_SIZE
	.align		4
.L_5:
        /*0024*/ 	.byte	0x04, 0x11
        /*0026*/ 	.short	(.L_7 - .L_6)
	.align		4
.L_6:
        /*0028*/ 	.word	index@($__internal_0_$__cuda_sm3x_div_rn_noftz_f32_slowpath)
        /*002c*/ 	.word	0x00000000


	//----- nvinfo : EIATTR_FRAME_SIZE
	.align		4
.L_7:
        /*0030*/ 	.byte	0x04, 0x11
        /*0032*/ 	.short	(.L_9 - .L_8)
	.align		4
.L_8:
        /*0034*/ 	.word	index@(_Z12cudaMeanPoolPfS_iiiiii)
        /*0038*/ 	.word	0x00000000


	//----- nvinfo : EIATTR_REGCOUNT
	.align		4
.L_9:
        /*003c*/ 	.byte	0x04, 0x2f
        /*003e*/ 	.short	(.L_11 - .L_10)
	.align		4
.L_10:
        /*0040*/ 	.word	index@(_Z8cudaTanhPfiii)
        /*0044*/ 	.word	0x0000000c


	//----- nvinfo : EIATTR_FRAME_SIZE
	.align		4
.L_11:
        /*0048*/ 	.byte	0x04, 0x11
        /*004a*/ 	.short	(.L_13 - .L_12)
	.align		4
.L_12:
        /*004c*/ 	.word	index@(_Z8cudaTanhPfiii)
        /*0050*/ 	.word	0x00000000


	//----- nvinfo : EIATTR_MIN_STACK_SIZE
	.align		4
.L_13:
        /*0054*/ 	.byte	0x04, 0x12
        /*0056*/ 	.short	(.L_15 - .L_14)
	.align		4
.L_14:
        /*0058*/ 	.word	index@(_Z8cudaTanhPfiii)
        /*005c*/ 	.word	0x00000000


	//----- nvinfo : EIATTR_MIN_STACK_SIZE
	.align		4
.L_15:
        /*0060*/ 	.byte	0x04, 0x12
        /*0062*/ 	.short	(.L_17 - .L_16)
	.align		4
.L_16:
        /*0064*/ 	.word	index@(_Z12cudaMeanPoolPfS_iiiiii)
        /*0068*/ 	.word	0x00000000


	//----- nvinfo : EIATTR_MIN_STACK_SIZE
	.align		4
.L_17:
        /*006c*/ 	.byte	0x04, 0x12
        /*006e*/ 	.short	(.L_19 - .L_18)
	.align		4
.L_18:
        /*0070*/ 	.word	index@(_Z10cudaConv2DPfS_S_ii)
        /*0074*/ 	.word	0x00000000
.L_19:


//--------------------- .nv.compat                --------------------------
	.section	.nv.compat,"",@"SHT_CUDA_COMPAT_INFO"
	.align	4
        /*0000*/ 	.byte	0x02, 0x09, 0x00, 0x00, 0x02, 0x02, 0x01, 0x00, 0x02, 0x05, 0x05, 0x00, 0x03, 0x07, 0x01, 0x01
        /*0010*/ 	.byte	0x02, 0x03, 0x00, 0x00, 0x02, 0x06, 0x01, 0x00, 0x04, 0x0b, 0x08, 0x00, 0x01, 0x00, 0x00, 0x00
        /*0020*/ 	.byte	0x00, 0x00, 0x00, 0x00


//--------------------- .nv.info._Z8cudaTanhPfiii --------------------------
	.section	.nv.info._Z8cudaTanhPfiii,"",@"SHT_CUDA_INFO"
	.sectionflags	@""
	.align	4


	//----- nvinfo : EIATTR_CUDA_API_VERSION
	.align		4
        /*0000*/ 	.byte	0x04, 0x37
        /*0002*/ 	.short	(.L_21 - .L_20)
.L_20:
        /*0004*/ 	.word	0x00000082


	//----- nvinfo : EIATTR_KPARAM_INFO
	.align		4
.L_21:
        /*0008*/ 	.byte	0x04, 0x17
        /*000a*/ 	.short	(.L_23 - .L_22)
.L_22:
        /*000c*/ 	.word	0x00000000
        /*0010*/ 	.short	0x0003
        /*0012*/ 	.short	0x0010
        /*0014*/ 	.byte	0x00, 0xf0, 0x11, 0x00


	//----- nvinfo : EIATTR_KPARAM_INFO
	.align		4
.L_23:
        /*0018*/ 	.byte	0x04, 0x17
        /*001a*/ 	.short	(.L_25 - .L_24)
.L_24:
        /*001c*/ 	.word	0x00000000
        /*0020*/ 	.short	0x0002
        /*0022*/ 	.short	0x000c
        /*0024*/ 	.byte	0x00, 0xf0, 0x11, 0x00


	//----- nvinfo : EIATTR_KPARAM_INFO
	.align		4
.L_25:
        /*0028*/ 	.byte	0x04, 0x17
        /*002a*/ 	.short	(.L_27 - .L_26)
.L_26:
        /*002c*/ 	.word	0x00000000
        /*0030*/ 	.short	0x0001
        /*0032*/ 	.short	0x0008
        /*0034*/ 	.byte	0x00, 0xf0, 0x11, 0x00


	//----- nvinfo : EIATTR_KPARAM_INFO
	.align		4
.L_27:
        /*0038*/ 	.byte	0x04, 0x17
        /*003a*/ 	.short	(.L_29 - .L_28)
.L_28:
        /*003c*/ 	.word	0x00000000
        /*0040*/ 	.short	0x0000
        /*0042*/ 	.short	0x0000
        /*0044*/ 	.byte	0x00, 0xf5, 0x21, 0x00


	//----- nvinfo : EIATTR_SPARSE_MMA_MASK
	.align		4
.L_29:
        /*0048*/ 	.byte	0x03, 0x50
        /*004a*/ 	.short	0x0000


	//----- nvinfo : EIATTR_MAXREG_COUNT
	.align		4
        /*004c*/ 	.byte	0x03, 0x1b
        /*004e*/ 	.short	0x00ff


	//----- nvinfo : EIATTR_MERCURY_ISA_VERSION
	.align		4
        /*0050*/ 	.byte	0x03, 0x5f
        /*0052*/ 	.short	0x0101


	//----- nvinfo : EIATTR_VRC_CTA_INIT_COUNT
	.align		4
        /*0054*/ 	.byte	0x02, 0x4a
	.zero		1
	.zero		1


	//----- nvinfo : EIATTR_EXIT_INSTR_OFFSETS
	.align		4
        /*0058*/ 	.byte	0x04, 0x1c
        /*005a*/ 	.short	(.L_31 - .L_30)


	//   ....[0]....
.L_30:
        /*005c*/ 	.word	0x000001d0


	//----- nvinfo : EIATTR_CBANK_PARAM_SIZE
	.align		4
.L_31:
        /*0060*/ 	.byte	0x03, 0x19
        /*0062*/ 	.short	0x0014


	//----- nvinfo : EIATTR_PARAM_CBANK
	.align		4
        /*0064*/ 	.byte	0x04, 0x0a
        /*0066*/ 	.short	(.L_33 - .L_32)
	.align		4
.L_32:
        /*0068*/ 	.word	index@(.nv.constant0._Z8cudaTanhPfiii)
        /*006c*/ 	.short	0x0380
        /*006e*/ 	.short	0x0014


	//----- nvinfo : EIATTR_SW_WAR
	.align		4
.L_33:
        /*0070*/ 	.byte	0x04, 0x36
        /*0072*/ 	.short	(.L_35 - .L_34)
.L_34:
        /*0074*/ 	.word	0x00000008
.L_35:


//--------------------- .nv.info._Z12cudaMeanPoolPfS_iiiiii --------------------------
	.section	.nv.info._Z12cudaMeanPoolPfS_iiiiii,"",@"SHT_CUDA_INFO"
	.sectionflags	@""
	.align	4


	//----- nvinfo : EIATTR_CUDA_API_VERSION
	.align		4
        /*0000*/ 	.byte	0x04, 0x37
        /*0002*/ 	.short	(.L_37 - .L_36)
.L_36:
        /*0004*/ 	.word	0x00000082


	//----- nvinfo : EIATTR_KPARAM_INFO
	.align		4
.L_37:
        /*0008*/ 	.byte	0x04, 0x17
        /*000a*/ 	.short	(.L_39 - .L_38)
.L_38:
        /*000c*/ 	.word	0x00000000
        /*0010*/ 	.short	0x0007
        /*0012*/ 	.short	0x0024
        /*0014*/ 	.byte	0x00, 0xf0, 0x11, 0x00


	//----- nvinfo : EIATTR_KPARAM_INFO
	.align		4
.L_39:
        /*0018*/ 	.byte	0x04, 0x17
        /*001a*/ 	.short	(.L_41 - .L_40)
.L_40:
        /*001c*/ 	.word	0x00000000
        /*0020*/ 	.short	0x0006
        /*0022*/ 	.short	0x0020
        /*0024*/ 	.byte	0x00, 0xf0, 0x11, 0x00


	//----- nvinfo : EIATTR_KPARAM_INFO
	.align		4
.L_41:
        /*0028*/ 	.byte	0x04, 0x17
        /*002a*/ 	.short	(.L_43 - .L_42)
.L_42:
        /*002c*/ 	.word	0x00000000
        /*0030*/ 	.short	0x0005
        /*0032*/ 	.short	0x001c
        /*0034*/ 	.byte	0x00, 0xf0, 0x11, 0x00


	//----- nvinfo : EIATTR_KPARAM_INFO
	.align		4
.L_43:
        /*0038*/ 	.byte	0x04, 0x17
        /*003a*/ 	.short	(.L_45 - .L_44)
.L_44:
        /*003c*/ 	.word	0x00000000
        /*0040*/ 	.short	0x0004
        /*0042*/ 	.short	0x0018
        /*0044*/ 	.byte	0x00, 0xf0, 0x11, 0x00


	//----- nvinfo : EIATTR_KPARAM_INFO
	.align		4
.L_45:
        /*0048*/ 	.byte	0x04, 0x17
        /*004a*/ 	.short	(.L_47 - .L_46)
.L_46:
        /*004c*/ 	.word	0x00000000
        /*0050*/ 	.short	0x0003
        /*0052*/ 	.short	0x0014
        /*0054*/ 	.byte	0x00, 0xf0, 0x11, 0x00


	//----- nvinfo : EIATTR_KPARAM_INFO
	.align		4
.L_47:
        /*0058*/ 	.byte	0x04, 0x17
        /*005a*/ 	.short	(.L_49 - .L_48)
.L_48:
        /*005c*/ 	.word	0x00000000
        /*0060*/ 	.short	0x0002
        /*0062*/ 	.short	0x0010
        /*0064*/ 	.byte	0x00, 0xf0, 0x11, 0x00


	//----- nvinfo : EIATTR_KPARAM_INFO
	.align		4
.L_49:
        /*0068*/ 	.byte	0x04, 0x17
        /*006a*/ 	.short	(.L_51 - .L_50)
.L_50:
        /*006c*/ 	.word	0x00000000
        /*0070*/ 	.short	0x0001
        /*0072*/ 	.short	0x0008
        /*0074*/ 	.byte	0x00, 0xf5, 0x21, 0x00


	//----- nvinfo : EIATTR_KPARAM_INFO
	.align		4
.L_51:
        /*0078*/ 	.byte	0x04, 0x17
        /*007a*/ 	.short	(.L_53 - .L_52)
.L_52:
        /*007c*/ 	.word	0x00000000
        /*0080*/ 	.short	0x0000
        /*0082*/ 	.short	0x0000
        /*0084*/ 	.byte	0x00, 0xf5, 0x21, 0x00


	//----- nvinfo : EIATTR_SPARSE_MMA_MASK
	.align		4
.L_53:
        /*0088*/ 	.byte	0x03, 0x50
        /*008a*/ 	.short	0x0000


	//----- nvinfo : EIATTR_MAXREG_COUNT
	.align		4
        /*008c*/ 	.byte	0x03, 0x1b
        /*008e*/ 	.short	0x00ff


	//----- nvinfo : EIATTR_MERCURY_ISA_VERSION
	.align		4
        /*0090*/ 	.byte	0x03, 0x5f
        /*0092*/ 	.short	0x0101


	//----- nvinfo : EIATTR_VRC_CTA_INIT_COUNT
	.align		4
        /*0094*/ 	.byte	0x02, 0x4a
	.zero		1
	.zero		1


	//----- nvinfo : EIATTR_EXIT_INSTR_OFFSETS
	.align		4
        /*0098*/ 	.byte	0x04, 0x1c
        /*009a*/ 	.short	(.L_55 - .L_54)


	//   ....[0]....
.L_54:
        /*009c*/ 	.word	0x00000220


	//   ....[1]....
        /*00a0*/ 	.word	0x00000320


	//   ....[2]....
        /*00a4*/ 	.word	0x00002560


	//   ....[3]....
        /*00a8*/ 	.word	0x00002850


	//   ....[4]....
        /*00ac*/ 	.word	0x000029d0


	//   ....[5]....
        /*00b0*/ 	.word	0x00002ad0


	//   ....[6]....
        /*00b4*/ 	.word	0x00002b40


	//----- nvinfo : EIATTR_CRS_STACK_SIZE
	.align		4
.L_55:
        /*00b8*/ 	.byte	0x04, 0x1e
        /*00ba*/ 	.short	(.L_57 - .L_56)
.L_56:
        /*00bc*/ 	.word	0x00000000


	//----- nvinfo : EIATTR_CBANK_PARAM_SIZE
	.align		4
.L_57:
        /*00c0*/ 	.byte	0x03, 0x19
        /*00c2*/ 	.short	0x0028


	//----- nvinfo : EIATTR_PARAM_CBANK
	.align		4
        /*00c4*/ 	.byte	0x04, 0x0a
        /*00c6*/ 	.short	(.L_59 - .L_58)
	.align		4
.L_58:
        /*00c8*/ 	.word	index@(.nv.constant0._Z12cudaMeanPoolPfS_iiiiii)
        /*00cc*/ 	.short	0x0380
        /*00ce*/ 	.short	0x0028


	//----- nvinfo : EIATTR_SW_WAR
	.align		4
.L_59:
        /*00d0*/ 	.byte	0x04, 0x36
        /*00d2*/ 	.short	(.L_61 - .L_60)
.L_60:
        /*00d4*/ 	.word	0x00000008
.L_61:


//--------------------- .nv.info._Z10cudaConv2DPfS_S_ii --------------------------
	.section	.nv.info._Z10cudaConv2DPfS_S_ii,"",@"SHT_CUDA_INFO"
	.sectionflags	@""
	.align	4


	//----- nvinfo : EIATTR_CUDA_API_VERSION
	.align		4
        /*0000*/ 	.byte	0x04, 0x37
        /*0002*/ 	.short	(.L_63 - .L_62)
.L_62:
        /*0004*/ 	.word	0x00000082


	//----- nvinfo : EIATTR_KPARAM_INFO
	.align		4
.L_63:
        /*0008*/ 	.byte	0x04, 0x17
        /*000a*/ 	.short	(.L_65 - .L_64)
.L_64:
        /*000c*/ 	.word	0x00000000
        /*0010*/ 	.short	0x0004
        /*0012*/ 	.short	0x001c
        /*0014*/ 	.byte	0x00, 0xf0, 0x11, 0x00


	//----- nvinfo : EIATTR_KPARAM_INFO
	.align		4
.L_65:
        /*0018*/ 	.byte	0x04, 0x17
        /*001a*/ 	.short	(.L_67 - .L_66)
.L_66:
        /*001c*/ 	.word	0x00000000
        /*0020*/ 	.short	0x0003
        /*0022*/ 	.short	0x0018
        /*0024*/ 	.byte	0x00, 0xf0, 0x11, 0x00


	//----- nvinfo : EIATTR_KPARAM_INFO
	.align		4
.L_67:
        /*0028*/ 	.byte	0x04, 0x17
        /*002a*/ 	.short	(.L_69 - .L_68)
.L_68:
        /*002c*/ 	.word	0x00000000
        /*0030*/ 	.short	0x0002
        /*0032*/ 	.short	0x0010
        /*0034*/ 	.byte	0x00, 0xf5, 0x21, 0x00


	//----- nvinfo : EIATTR_KPARAM_INFO
	.align		4
.L_69:
        /*0038*/ 	.byte	0x04, 0x17
        /*003a*/ 	.short	(.L_71 - .L_70)
.L_70:
        /*003c*/ 	.word	0x00000000
        /*0040*/ 	.short	0x0001
        /*0042*/ 	.short	0x0008
        /*0044*/ 	.byte	0x00, 0xf5, 0x21, 0x00


	//----- nvinfo : EIATTR_KPARAM_INFO
	.align		4
.L_71:
        /*0048*/ 	.byte	0x04, 0x17
        /*004a*/ 	.short	(.L_73 - .L_72)
.L_72:
        /*004c*/ 	.word	0x00000000
        /*0050*/ 	.short	0x0000
        /*0052*/ 	.short	0x0000
        /*0054*/ 	.byte	0x00, 0xf5, 0x21, 0x00


	//----- nvinfo : EIATTR_SPARSE_MMA_MASK
	.align		4
.L_73:
        /*0058*/ 	.byte	0x03, 0x50
        /*005a*/ 	.short	0x0000


	//----- nvinfo : EIATTR_MAXREG_COUNT
	.align		4
        /*005c*/ 	.byte	0x03, 0x1b
        /*005e*/ 	.short	0x00ff


	//----- nvinfo : EIATTR_MERCURY_ISA_VERSION
	.align		4
        /*0060*/ 	.byte	0x03, 0x5f
        /*0062*/ 	.short	0x0101


	//----- nvinfo : EIATTR_VRC_CTA_INIT_COUNT
	.align		4
        /*0064*/ 	.byte	0x02, 0x4a
	.zero		1
	.zero		1


	//----- nvinfo : EIATTR_EXIT_INSTR_OFFSETS
	.align		4
        /*0068*/ 	.byte	0x04, 0x1c
        /*006a*/ 	.short	(.L_75 - .L_74)


	//   ....[0]....
.L_74:
        /*006c*/ 	.word	0x00000af0


	//----- nvinfo : EIATTR_CBANK_PARAM_SIZE
	.align		4
.L_75:
        /*0070*/ 	.byte	0x03, 0x19
        /*0072*/ 	.short	0x0020


	//----- nvinfo : EIATTR_PARAM_CBANK
	.align		4
        /*0074*/ 	.byte	0x04, 0x0a
        /*0076*/ 	.short	(.L_77 - .L_76)
	.align		4
.L_76:
        /*0078*/ 	.word	index@(.nv.constant0._Z10cudaConv2DPfS_S_ii)
        /*007c*/ 	.short	0x0380
        /*007e*/ 	.short	0x0020


	//----- nvinfo : EIATTR_SW_WAR
	.align		4
.L_77:
        /*0080*/ 	.byte	0x04, 0x36
        /*0082*/ 	.short	(.L_79 - .L_78)
.L_78:
        /*0084*/ 	.word	0x00000008
.L_79:


//--------------------- .nv.callgraph             --------------------------
	.section	.nv.callgraph,"",@"SHT_CUDA_CALLGRAPH"
	.align	4
	.sectionentsize	8
	.align		4
        /*0000*/ 	.word	0x00000000
	.align		4
        /*0004*/ 	.word	0xffffffff
	.align		4
        /*0008*/ 	.word	0x00000000
	.align		4
        /*000c*/ 	.word	0xfffffffe
	.align		4
        /*0010*/ 	.word	0x00000000
	.align		4
        /*0014*/ 	.word	0xfffffffd
	.align		4
        /*0018*/ 	.word	0x00000000
	.align		4
        /*001c*/ 	.word	0xfffffffc


//--------------------- .text._Z8cudaTanhPfiii    --------------------------
	.section	.text._Z8cudaTanhPfiii,"ax",@progbits
	.align	128
        .global         _Z8cudaTanhPfiii
        .type           _Z8cudaTanhPfiii,@function
        .size           _Z8cudaTanhPfiii,(.L_x_96 - _Z8cudaTanhPfiii)
        .other          _Z8cudaTanhPfiii,@"STO_CUDA_ENTRY STV_DEFAULT"
_Z8cudaTanhPfiii:
.text._Z8cudaTanhPfiii:
[----:B------:R-:W-:Y:S01]  /*0000*/  LDC R1, c[0x0][0x37c] ;  /* 0x0000df00ff017b82 */ /* 0x000fe20000000800 */
[----:B------:R-:W0:Y:S07]  /*0010*/  S2R R5, SR_CTAID.X ;  /* 0x0000000000057919 */ /* 0x000e2e0000002500 */
[----:B------:R-:W0:Y:S01]  /*0020*/  S2UR UR6, SR_CTAID.Z ;  /* 0x00000000000679c3 */ /* 0x000e220000002700 */
[----:B------:R-:W1:Y:S01]  /*0030*/  LDCU.64 UR4, c[0x0][0x358] ;  /* 0x00006b00ff0477ac */ /* 0x000e620008000a00 */
[----:B------:R-:W2:Y:S06]  /*0040*/  S2R R4, SR_CTAID.Y ;  /* 0x0000000000047919 */ /* 0x000eac0000002600 */
[----:B------:R-:W0:Y:S08]  /*0050*/  LDC.64 R6, c[0x0][0x388] ;  /* 0x0000e200ff067b82 */ /* 0x000e300000000a00 */
[----:B------:R-:W3:Y:S01]  /*0060*/  LDC.64 R2, c[0x0][0x380] ;  /* 0x0000e000ff027b82 */ /* 0x000ee20000000a00 */
[----:B0-----:R-:W-:-:S04]  /*0070*/  IMAD R0, R6, UR6, R5 ;  /* 0x0000000606007c24 */ /* 0x001fc8000f8e0205 */
[----:B--2---:R-:W-:-:S04]  /*0080*/  IMAD R5, R0, R7, R4 ;  /* 0x0000000700057224 */ /* 0x004fc800078e0204 */
[----:B---3--:R-:W-:-:S05]  /*0090*/  IMAD.WIDE R2, R5, 0x4, R2 ;  /* 0x0000000405027825 */ /* 0x008fca00078e0202 */
[----:B-1----:R-:W2:Y:S01]  /*00a0*/  LDG.E R4, desc[UR4][R2.64] ;  /* 0x0000000402047981 */ /* 0x002ea2000c1e1900 */
[----:B------:R-:W-:Y:S01]  /*00b0*/  HFMA2 R8, -RZ, RZ, 1.125, -9232 ;  /* 0x3c80f082ff087431 */ /* 0x000fe200000001ff */
[----:B------:R-:W-:Y:S01]  /*00c0*/  MOV R6, 0x3f800000 ;  /* 0x3f80000000067802 */ /* 0x000fe20000000f00 */
[C---:B--2---:R-:W-:Y:S01]  /*00d0*/  FMUL R0, |R4|.reuse, 2.8853900432586669922 ;  /* 0x4038aa3b04007820 */ /* 0x044fe20000400200 */
[C---:B------:R-:W-:Y:S01]  /*00e0*/  FMUL R9, R4.reuse, R4 ;  /* 0x0000000404097220 */ /* 0x040fe20000400000 */
[C---:B------:R-:W-:Y:S02]  /*00f0*/  FSETP.GE.AND P1, PT, |R4|.reuse, 0.60000002384185791016, PT ;  /* 0x3f19999a0400780b */ /* 0x040fe40003f26200 */
[----:B------:R-:W-:Y:S01]  /*0100*/  FSETP.GE.AND P0, PT, |R4|, 9.010913848876953125, PT ;  /* 0x41102cb40400780b */ /* 0x000fe20003f06200 */
[C---:B------:R-:W-:Y:S01]  /*0110*/  FFMA R8, R9.reuse, R8, -0.052303962409496307373 ;  /* 0xbd563cae09087423 */ /* 0x040fe20000000008 */
[----:B------:R-:W0:Y:S03]  /*0120*/  MUFU.EX2 R0, R0 ;  /* 0x0000000000007308 */ /* 0x000e260000000800 */
[----:B------:R-:W-:Y:S01]  /*0130*/  FFMA R8, R9, R8, 0.1331529766321182251 ;  /* 0x3e08594109087423 */ /* 0x000fe20000000008 */
[----:B0-----:R-:W-:-:S03]  /*0140*/  FADD R5, R0, 1 ;  /* 0x3f80000000057421 */ /* 0x001fc60000000000 */
[----:B------:R-:W-:-:S04]  /*0150*/  FFMA R0, R9, R8, -0.33332768082618713379 ;  /* 0xbeaaa9ed09007423 */ /* 0x000fc80000000008 */
[----:B------:R-:W-:Y:S01]  /*0160*/  FFMA R9, R9, R0, RZ ;  /* 0x0000000009097223 */ /* 0x000fe200000000ff */
[----:B------:R-:W0:Y:S02]  /*0170*/  MUFU.RCP R5, R5 ;  /* 0x0000000500057308 */ /* 0x000e240000001000 */
[----:B0-----:R-:W-:-:S05]  /*0180*/  FFMA R6, R5, -2, R6 ;  /* 0xc000000005067823 */ /* 0x001fca0000000006 */
[----:B------:R-:W-:-:S04]  /*0190*/  FSEL R7, R6, 1, !P0 ;  /* 0x3f80000006077808 */ /* 0x000fc80004000000 */
[--C-:B------:R-:W-:Y:S01]  /*01a0*/  LOP3.LUT R7, R7, 0x80000000, R4.reuse, 0xb8, !PT ;  /* 0x8000000007077812 */ /* 0x100fe200078eb804 */
[----:B------:R-:W-:-:S05]  /*01b0*/  @!P1 FFMA R7, R4, R9, R4 ;  /* 0x0000000904079223 */ /* 0x000fca0000000004 */
[----:B------:R-:W-:Y:S01]  /*01c0*/  STG.E desc[UR4][R2.64], R7 ;  /* 0x0000000702007986 */ /* 0x000fe2000c101904 */
[----:B------:R-:W-:Y:S05]  /*01d0*/  EXIT ;  /* 0x000000000000794d */ /* 0x000fea0003800000 */
.L_x_0:
[----:B------:R-:W-:-:S00]  /*01e0*/  BRA `(.L_x_0) ;  /* 0xfffffffc00fc7947 */ /* 0x000fc0000383ffff */
[----:B------:R-:W-:-:S00]  /*01f0*/  NOP ;  /* 0x0000000000007918 */ /* 0x000fc00000000000 */
        /* <DEDUP_REMOVED lines=8> */
.L_x_96:


//--------------------- .text._Z12cudaMeanPoolPfS_iiiiii --------------------------
	.section	.text._Z12cudaMeanPoolPfS_iiiiii,"ax",@progbits
	.align	128
        .global         _Z12cudaMeanPoolPfS_iiiiii
        .type           _Z12cudaMeanPoolPfS_iiiiii,@function
        .size           _Z12cudaMeanPoolPfS_iiiiii,(.L_x_95 - _Z12cudaMeanPoolPfS_iiiiii)
        .other          _Z12cudaMeanPoolPfS_iiiiii,@"STO_CUDA_ENTRY STV_DEFAULT"
_Z12cudaMeanPoolPfS_iiiiii:
.text._Z12cudaMeanPoolPfS_iiiiii:
[----:B------:R-:W-:Y:S08]  /*0000*/  LDC R1, c[0x0][0x37c] ;  /* 0x0000df00ff017b82 */ /* 0x000ff00000000800 */
[----:B------:R-:W0:Y:S01]  /*0010*/  LDC R8, c[0x0][0x39c] ;  /* 0x0000e700ff087b82 */ /* 0x000e220000000800 */
[----:B------:R-:W1:Y:S01]  /*0020*/  S2R R6, SR_TID.Y ;  /* 0x0000000000067919 */ /* 0x000e620000002200 */
[----:B------:R-:W2:Y:S06]  /*0030*/  S2R R11, SR_TID.X ;  /* 0x00000000000b7919 */ /* 0x000eac0000002100 */
[----:B------:R-:W1:Y:S08]  /*0040*/  S2UR UR4, SR_CTAID.Y ;  /* 0x00000000000479c3 */ /* 0x000e700000002600 */
[----:B------:R-:W1:Y:S01]  /*0050*/  LDC R17, c[0x0][0x364] ;  /* 0x0000d900ff117b82 */ /* 0x000e620000000800 */
[----:B0-----:R-:W-:-:S07]  /*0060*/  IABS R2, R8 ;  /* 0x0000000800027213 */ /* 0x001fce0000000000 */
[----:B------:R-:W2:Y:S01]  /*0070*/  LDC R16, c[0x0][0x360] ;  /* 0x0000d800ff107b82 */ /* 0x000ea20000000800 */
[----:B------:R-:W-:Y:S01]  /*0080*/  ISETP.NE.AND P2, PT, R8, RZ, PT ;  /* 0x000000ff0800720c */ /* 0x000fe20003f45270 */
[----:B------:R-:W0:Y:S01]  /*0090*/  I2F.RP R0, R2 ;  /* 0x0000000200007306 */ /* 0x000e220000209400 */
[----:B------:R-:W-:Y:S01]  /*00a0*/  LOP3.LUT R9, RZ, R8, RZ, 0x33, !PT ;  /* 0x00000008ff097212 */ /* 0x000fe200078e33ff */
[----:B-1----:R-:W-:-:S04]  /*00b0*/  IMAD R17, R17, UR4, R6 ;  /* 0x0000000411117c24 */ /* 0x002fc8000f8e0206 */
[----:B------:R-:W2:Y:S02]  /*00c0*/  S2UR UR4, SR_CTAID.X ;  /* 0x00000000000479c3 */ /* 0x000ea40000002500 */
[----:B0-----:R-:W0:Y:S01]  /*00d0*/  MUFU.RCP R0, R0 ;  /* 0x0000000000007308 */ /* 0x001e220000001000 */
[----:B------:R-:W-:Y:S02]  /*00e0*/  IABS R7, R17 ;  /* 0x0000001100077213 */ /* 0x000fe40000000000 */
[----:B------:R-:W-:Y:S02]  /*00f0*/  ISETP.GE.AND P1, PT, R17, RZ, PT ;  /* 0x000000ff1100720c */ /* 0x000fe40003f26270 */
[----:B0-----:R-:W-:-:S04]  /*0100*/  IADD3 R4, PT, PT, R0, 0xffffffe, RZ ;  /* 0x0ffffffe00047810 */ /* 0x001fc80007ffe0ff */
[----:B------:R0:W1:Y:S01]  /*0110*/  F2I.FTZ.U32.TRUNC.NTZ R5, R4 ;  /* 0x0000000400057305 */ /* 0x000062000021f000 */
[----:B--2---:R-:W-:Y:S02]  /*0120*/  IMAD R16, R16, UR4, R11 ;  /* 0x0000000410107c24 */ /* 0x004fe4000f8e020b */
[----:B0-----:R-:W-:Y:S01]  /*0130*/  HFMA2 R4, -RZ, RZ, 0, 0 ;  /* 0x00000000ff047431 */ /* 0x001fe200000001ff */
[----:B-1----:R-:W-:-:S05]  /*0140*/  IADD3 R3, PT, PT, RZ, -R5, RZ ;  /* 0x80000005ff037210 */ /* 0x002fca0007ffe0ff */
[----:B------:R-:W-:-:S04]  /*0150*/  IMAD R3, R3, R2, RZ ;  /* 0x0000000203037224 */ /* 0x000fc800078e02ff */
[----:B------:R-:W-:-:S06]  /*0160*/  IMAD.HI.U32 R5, R5, R3, R4 ;  /* 0x0000000305057227 */ /* 0x000fcc00078e0004 */
[----:B------:R-:W-:-:S05]  /*0170*/  IMAD.HI.U32 R3, R5, R7, RZ ;  /* 0x0000000705037227 */ /* 0x000fca00078e00ff */
[----:B------:R-:W-:-:S05]  /*0180*/  IADD3 R0, PT, PT, -R3, RZ, RZ ;  /* 0x000000ff03007210 */ /* 0x000fca0007ffe1ff */
[----:B------:R-:W-:-:S05]  /*0190*/  IMAD R7, R2, R0, R7 ;  /* 0x0000000002077224 */ /* 0x000fca00078e0207 */
[----:B------:R-:W-:-:S13]  /*01a0*/  ISETP.GT.U32.AND P3, PT, R2, R7, PT ;  /* 0x000000070200720c */ /* 0x000fda0003f64070 */
[----:B------:R-:W-:-:S04]  /*01b0*/  @!P3 IADD3 R7, PT, PT, R7, -R2, RZ ;  /* 0x800000020707b210 */ /* 0x000fc80007ffe0ff */
[----:B------:R-:W-:Y:S02]  /*01c0*/  ISETP.GT.U32.AND P0, PT, R2, R7, PT ;  /* 0x000000070200720c */ /* 0x000fe40003f04070 */
[----:B------:R-:W-:-:S04]  /*01d0*/  IADD3 R0, PT, PT, R7, -R2, RZ ;  /* 0x8000000207007210 */ /* 0x000fc80007ffe0ff */
[----:B------:R-:W-:-:S04]  /*01e0*/  SEL R0, R0, R7, !P0 ;  /* 0x0000000700007207 */ /* 0x000fc80004000000 */
[----:B------:R-:W-:-:S04]  /*01f0*/  @!P1 IADD3 R0, PT, PT, -R0, RZ, RZ ;  /* 0x000000ff00009210 */ /* 0x000fc80007ffe1ff */
[----:B------:R-:W-:-:S04]  /*0200*/  SEL R0, R9, R0, !P2 ;  /* 0x0000000009007207 */ /* 0x000fc80005000000 */
[----:B------:R-:W-:-:S13]  /*0210*/  ISETP.NE.AND P0, PT, R0, RZ, PT ;  /* 0x000000ff0000720c */ /* 0x000fda0003f05270 */
[----:B------:R-:W-:Y:S05]  /*0220*/  @P0 EXIT ;  /* 0x000000000000094d */ /* 0x000fea0003800000 */
[----:B------:R-:W-:Y:S02]  /*0230*/  IABS R11, R16 ;  /* 0x00000010000b7213 */ /* 0x000fe40000000000 */
[----:B------:R-:W-:-:S03]  /*0240*/  ISETP.GE.AND P4, PT, R16, RZ, PT ;  /* 0x000000ff1000720c */ /* 0x000fc60003f86270 */
[----:B------:R-:W-:-:S05]  /*0250*/  IMAD.HI.U32 R5, R5, R11, RZ ;  /* 0x0000000b05057227 */ /* 0x000fca00078e00ff */
[----:B------:R-:W-:-:S05]  /*0260*/  IADD3 R0, PT, PT, -R5, RZ, RZ ;  /* 0x000000ff05007210 */ /* 0x000fca0007ffe1ff */
[C---:B------:R-:W-:Y:S02]  /*0270*/  IMAD R11, R2.reuse, R0, R11 ;  /* 0x00000000020b7224 */ /* 0x040fe400078e020b */
[----:B------:R-:W0:Y:S03]  /*0280*/  LDC R0, c[0x0][0x398] ;  /* 0x0000e600ff007b82 */ /* 0x000e260000000800 */
[----:B------:R-:W-:-:S13]  /*0290*/  ISETP.GT.U32.AND P1, PT, R2, R11, PT ;  /* 0x0000000b0200720c */ /* 0x000fda0003f24070 */
[----:B------:R-:W-:-:S04]  /*02a0*/  @!P1 IADD3 R11, PT, PT, R11, -R2, RZ ;  /* 0x800000020b0b9210 */ /* 0x000fc80007ffe0ff */
[----:B------:R-:W-:Y:S02]  /*02b0*/  ISETP.GT.U32.AND P0, PT, R2, R11, PT ;  /* 0x0000000b0200720c */ /* 0x000fe40003f04070 */
[----:B------:R-:W-:-:S04]  /*02c0*/  IADD3 R4, PT, PT, R11, -R2, RZ ;  /* 0x800000020b047210 */ /* 0x000fc80007ffe0ff */
[----:B------:R-:W-:Y:S02]  /*02d0*/  SEL R4, R4, R11, !P0 ;  /* 0x0000000b04047207 */ /* 0x000fe40004000000 */
[----:B0-----:R-:W-:Y:S02]  /*02e0*/  ISETP.GE.AND P0, PT, R0, 0x1, PT ;  /* 0x000000010000780c */ /* 0x001fe40003f06270 */
[----:B------:R-:W-:-:S04]  /*02f0*/  @!P4 IADD3 R4, PT, PT, -R4, RZ, RZ ;  /* 0x000000ff0404c210 */ /* 0x000fc80007ffe1ff */
[----:B------:R-:W-:-:S04]  /*0300*/  SEL R4, R9, R4, !P2 ;  /* 0x0000000409047207 */ /* 0x000fc80005000000 */
[----:B------:R-:W-:-:S13]  /*0310*/  ISETP.NE.OR P0, PT, R4, RZ, !P0 ;  /* 0x000000ff0400720c */ /* 0x000fda0004705670 */
[----:B------:R-:W-:Y:S05]  /*0320*/  @P0 EXIT ;  /* 0x000000000000094d */ /* 0x000fea0003800000 */
[-C--:B------:R-:W-:Y:S01]  /*0330*/  ISETP.GE.U32.AND P5, PT, R7, R2.reuse, PT ;  /* 0x000000020700720c */ /* 0x080fe20003fa6070 */
[----:B------:R-:W0:Y:S01]  /*0340*/  LDCU.64 UR10, c[0x0][0x358] ;  /* 0x00006b00ff0a77ac */ /* 0x000e220008000a00 */
[----:B------:R-:W-:Y:S02]  /*0350*/  ISETP.GE.U32.AND P6, PT, R11, R2, PT ;  /* 0x000000020b00720c */ /* 0x000fe40003fc6070 */
[-C--:B------:R-:W-:Y:S02]  /*0360*/  LOP3.LUT R2, R17, R8.reuse, RZ, 0x3c, !PT ;  /* 0x0000000811027212 */ /* 0x080fe400078e3cff */
[----:B------:R-:W-:Y:S02]  /*0370*/  LOP3.LUT R4, R16, R8, RZ, 0x3c, !PT ;  /* 0x0000000810047212 */ /* 0x000fe400078e3cff */
[----:B------:R-:W-:Y:S02]  /*0380*/  ISETP.GE.AND P4, PT, R2, RZ, PT ;  /* 0x000000ff0200720c */ /* 0x000fe40003f86270 */
[----:B------:R-:W-:-:S02]  /*0390*/  ISETP.GE.AND P0, PT, R4, RZ, PT ;  /* 0x000000ff0400720c */ /* 0x000fc40003f06270 */
[----:B------:R-:W-:Y:S02]  /*03a0*/  @!P1 IADD3 R5, PT, PT, R5, 0x1, RZ ;  /* 0x0000000105059810 */ /* 0x000fe40007ffe0ff */
[----:B------:R-:W-:Y:S02]  /*03b0*/  ISETP.GE.AND P1, PT, R8, 0x1, PT ;  /* 0x000000010800780c */ /* 0x000fe40003f26270 */
[----:B------:R-:W-:Y:S02]  /*03c0*/  @!P3 IADD3 R3, PT, PT, R3, 0x1, RZ ;  /* 0x000000010303b810 */ /* 0x000fe40007ffe0ff */
[----:B------:R-:W-:Y:S02]  /*03d0*/  @P6 IADD3 R5, PT, PT, R5, 0x1, RZ ;  /* 0x0000000105056810 */ /* 0x000fe40007ffe0ff */
[----:B------:R-:W-:-:S03]  /*03e0*/  @P5 IADD3 R3, PT, PT, R3, 0x1, RZ ;  /* 0x0000000103035810 */ /* 0x000fc60007ffe0ff */
[----:B------:R-:W-:Y:S02]  /*03f0*/  @!P0 IADD3 R5, PT, PT, -R5, RZ, RZ ;  /* 0x000000ff05058210 */ /* 0x000fe40007ffe1ff */
[----:B------:R-:W-:Y:S02]  /*0400*/  @!P4 IADD3 R3, PT, PT, -R3, RZ, RZ ;  /* 0x000000ff0303c210 */ /* 0x000fe40007ffe1ff */
[C---:B------:R-:W-:Y:S02]  /*0410*/  SEL R12, R9.reuse, R5, !P2 ;  /* 0x00000005090c7207 */ /* 0x040fe40005000000 */
[----:B------:R-:W-:Y:S01]  /*0420*/  SEL R13, R9, R3, !P2 ;  /* 0x00000003090d7207 */ /* 0x000fe20005000000 */
[----:B0-----:R-:W-:Y:S06]  /*0430*/  @!P1 BRA `(.L_x_1) ;  /* 0x0000002000549947 */ /* 0x001fec0003800000 */
[----:B------:R-:W0:Y:S01]  /*0440*/  LDCU.64 UR4, c[0x0][0x380] ;  /* 0x00007000ff0477ac */ /* 0x000e220008000a00 */
[C---:B------:R-:W-:Y:S01]  /*0450*/  IMAD R7, R8.reuse, R8, RZ ;  /* 0x0000000808077224 */ /* 0x040fe200078e02ff */
[C---:B------:R-:W-:Y:S02]  /*0460*/  LOP3.LUT R10, R8.reuse, 0x7ffffff0, RZ, 0xc0, !PT ;  /* 0x7ffffff0080a7812 */ /* 0x040fe400078ec0ff */
[C---:B------:R-:W-:Y:S02]  /*0470*/  LOP3.LUT R11, R8.reuse, 0xf, RZ, 0xc0, !PT ;  /* 0x0000000f080b7812 */ /* 0x040fe400078ec0ff */
[C---:B------:R-:W-:Y:S02]  /*0480*/  LOP3.LUT R9, R8.reuse, 0x7, RZ, 0xc0, !PT ;  /* 0x0000000708097812 */ /* 0x040fe400078ec0ff */
[----:B------:R-:W-:Y:S02]  /*0490*/  LOP3.LUT R8, R8, 0x3, RZ, 0xc0, !PT ;  /* 0x0000000308087812 */ /* 0x000fe400078ec0ff */
[----:B------:R-:W-:-:S02]  /*04a0*/  I2FP.F32.U32 R7, R7 ;  /* 0x0000000700077245 */ /* 0x000fc40000201000 */
[----:B------:R-:W-:Y:S01]  /*04b0*/  IADD3 R6, PT, PT, -R10, RZ, RZ ;  /* 0x000000ff0a067210 */ /* 0x000fe20007ffe1ff */
[----:B0-----:R-:W-:-:S03]  /*04c0*/  UIADD3 UR7, UP0, UPT, UR4, 0x20, URZ ;  /* 0x0000002004077890 */ /* 0x001fc6000ff1e0ff */
[----:B------:R-:W-:Y:S01]  /*04d0*/  UMOV UR4, URZ ;  /* 0x000000ff00047c82 */ /* 0x000fe20008000000 */
[----:B------:R-:W-:-:S12]  /*04e0*/  UIADD3.X UR8, UPT, UPT, URZ, UR5, URZ, UP0, !UPT ;  /* 0x00000005ff087290 */ /* 0x000fd800087fe4ff */
.L_x_70:
[----:B0-----:R-:W0:Y:S01]  /*04f0*/  LDC R0, c[0x0][0x390] ;  /* 0x0000e400ff007b82 */ /* 0x001e220000000800 */
[----:B------:R-:W-:Y:S01]  /*0500*/  HFMA2 R26, -RZ, RZ, 0, 0 ;  /* 0x00000000ff1a7431 */ /* 0x000fe200000001ff */
[----:B------:R-:W-:Y:S01]  /*0510*/  UMOV UR5, URZ ;  /* 0x000000ff00057c82 */ /* 0x000fe20008000000 */
[----:B0-----:R-:W-:-:S07]  /*0520*/  IMAD R5, R0, UR4, R17 ;  /* 0x0000000400057c24 */ /* 0x001fce000f8e0211 */
.L_x_69:
[----:B------:R-:W0:Y:S01]  /*0530*/  LDCU UR9, c[0x0][0x39c] ;  /* 0x00007380ff0977ac */ /* 0x000e220008000800 */
[----:B------:R-:W-:Y:S02]  /*0540*/  IADD3 R15, PT, PT, R5, UR5, RZ ;  /* 0x00000005050f7c10 */ /* 0x000fe4000fffe0ff */
[----:B------:R-:W-:Y:S01]  /*0550*/  MOV R3, RZ ;  /* 0x000000ff00037202 */ /* 0x000fe20000000f00 */
[----:B------:R-:W1:Y:S01]  /*0560*/  LDCU UR6, c[0x0][0x394] ;  /* 0x00007280ff0677ac */ /* 0x000e620008000800 */
[----:B------:R-:W-:Y:S02]  /*0570*/  UIADD3 UR5, UPT, UPT, UR5, 0x1, URZ ;  /* 0x0000000105057890 */ /* 0x000fe4000fffe0ff */
[----:B0-----:R-:W-:Y:S02]  /*0580*/  UISETP.GE.U32.AND UP0, UPT, UR9, 0x10, UPT ;  /* 0x000000100900788c */ /* 0x001fe4000bf06070 */
[----:B------:R-:W-:Y:S01]  /*0590*/  UISETP.NE.AND UP1, UPT, UR5, UR9, UPT ;  /* 0x000000090500728c */ /* 0x000fe2000bf25270 */
[----:B-1----:R-:W-:-:S06]  /*05a0*/  IMAD R4, R15, UR6, R16 ;  /* 0x000000060f047c24 */ /* 0x002fcc000f8e0210 */
[----:B------:R-:W-:Y:S05]  /*05b0*/  BRA.U !UP0, `(.L_x_2) ;  /* 0x0000000d08e47547 */ /* 0x000fea000b800000 */
[----:B------:R-:W-:Y:S02]  /*05c0*/  MOV R3, R4 ;  /* 0x0000000400037202 */ /* 0x000fe40000000f00 */
[----:B------:R-:W-:-:S07]  /*05d0*/  MOV R2, R6 ;  /* 0x0000000600027202 */ /* 0x000fce0000000f00 */
.L_x_35:
[----:B------:R-:W-:Y:S02]  /*05e0*/  MOV R14, UR7 ;  /* 0x00000007000e7c02 */ /* 0x000fe40008000f00 */
[----:B------:R-:W-:-:S03]  /*05f0*/  MOV R15, UR8 ;  /* 0x00000008000f7c02 */ /* 0x000fc60008000f00 */
[----:B------:R-:W-:-:S05]  /*0600*/  IMAD.WIDE R14, R3, 0x4, R14 ;  /* 0x00000004030e7825 */ /* 0x000fca00078e020e */
[----:B------:R-:W2:Y:S01]  /*0610*/  LDG.E R25, desc[UR10][R14.64+-0x20] ;  /* 0xffffe00a0e197981 */ /* 0x000ea2000c1e1900 */
[----:B------:R-:W0:Y:S01]  /*0620*/  MUFU.RCP R0, R7 ;  /* 0x0000000700007308 */ /* 0x000e220000001000 */
[----:B------:R-:W-:Y:S01]  /*0630*/  IADD3 R2, PT, PT, R2, 0x10, RZ ;  /* 0x0000001002027810 */ /* 0x000fe20007ffe0ff */
[----:B------:R-:W-:Y:S03]  /*0640*/  BSSY.RECONVERGENT B2, `(.L_x_3) ;  /* 0x000000c000027945 */ /* 0x000fe60003800200 */
[----:B------:R-:W-:Y:S01]  /*0650*/  ISETP.NE.AND P2, PT, R2, RZ, PT ;  /* 0x000000ff0200720c */ /* 0x000fe20003f45270 */
[----:B0-----:R-:W-:-:S04]  /*0660*/  FFMA R19, R0, -R7, 1 ;  /* 0x3f80000000137423 */ /* 0x001fc80000000807 */
[----:B------:R-:W-:Y:S01]  /*0670*/  FFMA R0, R0, R19, R0 ;  /* 0x0000001300007223 */ /* 0x000fe20000000000 */
[----:B--2---:R-:W0:Y:S03]  /*0680*/  FCHK P0, R25, R7 ;  /* 0x0000000719007302 */ /* 0x004e260000000000 */
[----:B------:R-:W-:-:S04]  /*0690*/  FFMA R18, R25, R0, RZ ;  /* 0x0000000019127223 */ /* 0x000fc800000000ff */
[----:B------:R-:W-:-:S04]  /*06a0*/  FFMA R19, R18, -R7, R25 ;  /* 0x8000000712137223 */ /* 0x000fc80000000019 */
[----:B------:R-:W-:Y:S01]  /*06b0*/  FFMA R19, R0, R19, R18 ;  /* 0x0000001300137223 */ /* 0x000fe20000000012 */
[----:B0-----:R-:W-:Y:S06]  /*06c0*/  @!P0 BRA `(.L_x_4) ;  /* 0x00000000000c8947 */ /* 0x001fec0003800000 */
[----:B------:R-:W-:-:S07]  /*06d0*/  MOV R18, 0x6f0 ;  /* 0x000006f000127802 */ /* 0x000fce0000000f00 */
[----:B------:R-:W-:Y:S05]  /*06e0*/  CALL.REL.NOINC `($__internal_0_$__cuda_sm3x_div_rn_noftz_f32_slowpath) ;  /* 0x0000002400187944 */ /* 0x000fea0003c00000 */
[----:B------:R-:W-:-:S07]  /*06f0*/  MOV R19, R0 ;  /* 0x0000000000137202 */ /* 0x000fce0000000f00 */
.L_x_4:
[----:B------:R-:W-:Y:S05]  /*0700*/  BSYNC.RECONVERGENT B2 ;  /* 0x0000000000027941 */ /* 0x000fea0003800200 */
.L_x_3:
[----:B------:R-:W2:Y:S01]  /*0710*/  LDG.E R25, desc[UR10][R14.64+-0x1c] ;  /* 0xffffe40a0e197981 */ /* 0x000ea2000c1e1900 */
[----:B------:R-:W0:Y:S01]  /*0720*/  MUFU.RCP R0, R7 ;  /* 0x0000000700007308 */ /* 0x000e220000001000 */
[----:B------:R-:W-:Y:S01]  /*0730*/  BSSY.RECONVERGENT B2, `(.L_x_5) ;  /* 0x000000c000027945 */ /* 0x000fe20003800200 */
[----:B------:R-:W-:Y:S01]  /*0740*/  FADD R26, R19, R26 ;  /* 0x0000001a131a7221 */ /* 0x000fe20000000000 */
        /* <DEDUP_REMOVED lines=10> */
.L_x_6:
[----:B------:R-:W-:Y:S05]  /*07f0*/  BSYNC.RECONVERGENT B2 ;  /* 0x0000000000027941 */ /* 0x000fea0003800200 */
.L_x_5:
        /* <DEDUP_REMOVED lines=14> */
.L_x_8:
[----:B------:R-:W-:Y:S05]  /*08e0*/  BSYNC.RECONVERGENT B2 ;  /* 0x0000000000027941 */ /* 0x000fea0003800200 */
.L_x_7:
        /* <DEDUP_REMOVED lines=14> */
.L_x_10:
[----:B------:R-:W-:Y:S05]  /*09d0*/  BSYNC.RECONVERGENT B2 ;  /* 0x0000000000027941 */ /* 0x000fea0003800200 */
.L_x_9:
        /* <DEDUP_REMOVED lines=14> */
.L_x_12:
[----:B------:R-:W-:Y:S05]  /*0ac0*/  BSYNC.RECONVERGENT B2 ;  /* 0x0000000000027941 */ /* 0x000fea0003800200 */
.L_x_11:
        /* <DEDUP_REMOVED lines=14> */
.L_x_14:
[----:B------:R-:W-:Y:S05]  /*0bb0*/  BSYNC.RECONVERGENT B2 ;  /* 0x0000000000027941 */ /* 0x000fea0003800200 */
.L_x_13:
        /* <DEDUP_REMOVED lines=14> */
.L_x_16:
[----:B------:R-:W-:Y:S05]  /*0ca0*/  BSYNC.RECONVERGENT B2 ;  /* 0x0000000000027941 */ /* 0x000fea0003800200 */
.L_x_15:
        /* <DEDUP_REMOVED lines=14> */
.L_x_18:
[----:B------:R-:W-:Y:S05]  /*0d90*/  BSYNC.RECONVERGENT B2 ;  /* 0x0000000000027941 */ /* 0x000fea0003800200 */
.L_x_17:
        /* <DEDUP_REMOVED lines=14> */
.L_x_20:
[----:B------:R-:W-:Y:S05]  /*0e80*/  BSYNC.RECONVERGENT B2 ;  /* 0x0000000000027941 */ /* 0x000fea0003800200 */
.L_x_19:
        /* <DEDUP_REMOVED lines=14> */
.L_x_22:
[----:B------:R-:W-:Y:S05]  /*0f70*/  BSYNC.RECONVERGENT B2 ;  /* 0x0000000000027941 */ /* 0x000fea0003800200 */
.L_x_21:
        /* <DEDUP_REMOVED lines=14> */
.L_x_24:
[----:B------:R-:W-:Y:S05]  /*1060*/  BSYNC.RECONVERGENT B2 ;  /* 0x0000000000027941 */ /* 0x000fea0003800200 */
.L_x_23:
        /* <DEDUP_REMOVED lines=14> */
.L_x_26:
[----:B------:R-:W-:Y:S05]  /*1150*/  BSYNC.RECONVERGENT B2 ;  /* 0x0000000000027941 */ /* 0x000fea0003800200 */
.L_x_25:
        /* <DEDUP_REMOVED lines=14> */
.L_x_28:
[----:B------:R-:W-:Y:S05]  /*1240*/  BSYNC.RECONVERGENT B2 ;  /* 0x0000000000027941 */ /* 0x000fea0003800200 */
.L_x_27:
        /* <DEDUP_REMOVED lines=14> */
.L_x_30:
[----:B------:R-:W-:Y:S05]  /*1330*/  BSYNC.RECONVERGENT B2 ;  /* 0x0000000000027941 */ /* 0x000fea0003800200 */
.L_x_29:
        /* <DEDUP_REMOVED lines=14> */
.L_x_32:
[----:B------:R-:W-:Y:S05]  /*1420*/  BSYNC.RECONVERGENT B2 ;  /* 0x0000000000027941 */ /* 0x000fea0003800200 */
.L_x_31:
        /* <DEDUP_REMOVED lines=13> */
.L_x_34:
[----:B------:R-:W-:Y:S05]  /*1500*/  BSYNC.RECONVERGENT B2 ;  /* 0x0000000000027941 */ /* 0x000fea0003800200 */
.L_x_33:
[----:B------:R-:W-:Y:S01]  /*1510*/  FADD R26, R26, R0 ;  /* 0x000000001a1a7221 */ /* 0x000fe20000000000 */
[----:B------:R-:W-:Y:S01]  /*1520*/  IADD3 R3, PT, PT, R3, 0x10, RZ ;  /* 0x0000001003037810 */ /* 0x000fe20007ffe0ff */
[----:B------:R-:W-:Y:S06]  /*1530*/  @P2 BRA `(.L_x_35) ;  /* 0xfffffff000282947 */ /* 0x000fec000383ffff */
[----:B------:R-:W-:-:S07]  /*1540*/  MOV R3, R10 ;  /* 0x0000000a00037202 */ /* 0x000fce0000000f00 */
.L_x_2:
[----:B------:R-:W-:-:S13]  /*1550*/  ISETP.NE.AND P0, PT, R11, RZ, PT ;  /* 0x000000ff0b00720c */ /* 0x000fda0003f05270 */
[----:B------:R-:W-:Y:S05]  /*1560*/  @!P0 BRA `(.L_x_36) ;  /* 0x0000000c00d48947 */ /* 0x000fea0003800000 */
[----:B------:R-:W-:-:S04]  /*1570*/  IADD3 R0, PT, PT, R11, -0x1, RZ ;  /* 0xffffffff0b007810 */ /* 0x000fc80007ffe0ff */
[----:B------:R-:W-:-:S13]  /*1580*/  ISETP.GE.U32.AND P0, PT, R0, 0x7, PT ;  /* 0x000000070000780c */ /* 0x000fda0003f06070 */
[----:B------:R-:W-:Y:S05]  /*1590*/  @!P0 BRA `(.L_x_37) ;  /* 0x0000000400ec8947 */ /* 0x000fea0003800000 */
[----:B------:R-:W0:Y:S01]  /*15a0*/  LDC.64 R14, c[0x0][0x380] ;  /* 0x0000e000ff0e7b82 */ /* 0x000e220000000a00 */
[----:B------:R-:W-:-:S05]  /*15b0*/  IADD3 R19, PT, PT, R4, R3, RZ ;  /* 0x0000000304137210 */ /* 0x000fca0007ffe0ff */
[----:B0-----:R-:W-:-:S05]  /*15c0*/  IMAD.WIDE R14, R19, 0x4, R14 ;  /* 0x00000004130e7825 */ /* 0x001fca00078e020e */
[----:B------:R-:W2:Y:S01]  /*15d0*/  LDG.E R25, desc[UR10][R14.64] ;  /* 0x0000000a0e197981 */ /* 0x000ea2000c1e1900 */
[----:B------:R-:W0:Y:S01]  /*15e0*/  MUFU.RCP R0, R7 ;  /* 0x0000000700007308 */ /* 0x000e220000001000 */
[----:B------:R-:W-:Y:S01]  /*15f0*/  BSSY.RECONVERGENT B2, `(.L_x_38) ;  /* 0x000000b000027945 */ /* 0x000fe20003800200 */
[----:B0-----:R-:W-:-:S04]  /*1600*/  FFMA R19, R0, -R7, 1 ;  /* 0x3f80000000137423 */ /* 0x001fc80000000807 */
[----:B------:R-:W-:Y:S02]  /*1610*/  FFMA R0, R0, R19, R0 ;  /* 0x0000001300007223 */ /* 0x000fe40000000000 */
[----:B--2---:R-:W0:Y:S02]  /*1620*/  FCHK P0, R25, R7 ;  /* 0x0000000719007302 */ /* 0x004e240000000000 */
[----:B------:R-:W-:-:S04]  /*1630*/  FFMA R2, R0, R25, RZ ;  /* 0x0000001900027223 */ /* 0x000fc800000000ff */
[----:B------:R-:W-:-:S04]  /*1640*/  FFMA R19, R2, -R7, R25 ;  /* 0x8000000702137223 */ /* 0x000fc80000000019 */
[----:B------:R-:W-:Y:S01]  /*1650*/  FFMA R19, R0, R19, R2 ;  /* 0x0000001300137223 */ /* 0x000fe20000000002 */
[----:B0-----:R-:W-:Y:S06]  /*1660*/  @!P0 BRA `(.L_x_39) ;  /* 0x00000000000c8947 */ /* 0x001fec0003800000 */
[----:B------:R-:W-:-:S07]  /*1670*/  MOV R18, 0x1690 ;  /* 0x0000169000127802 */ /* 0x000fce0000000f00 */
[----:B------:R-:W-:Y:S05]  /*1680*/  CALL.REL.NOINC `($__internal_0_$__cuda_sm3x_div_rn_noftz_f32_slowpath) ;  /* 0x0000001400307944 */ /* 0x000fea0003c00000 */
[----:B------:R-:W-:-:S07]  /*1690*/  MOV R19, R0 ;  /* 0x0000000000137202 */ /* 0x000fce0000000f00 */
.L_x_39:
[----:B------:R-:W-:Y:S05]  /*16a0*/  BSYNC.RECONVERGENT B2 ;  /* 0x0000000000027941 */ /* 0x000fea0003800200 */
.L_x_38:
        /* <DEDUP_REMOVED lines=14> */
.L_x_41:
[----:B------:R-:W-:Y:S05]  /*1790*/  BSYNC.RECONVERGENT B2 ;  /* 0x0000000000027941 */ /* 0x000fea0003800200 */
.L_x_40:
        /* <DEDUP_REMOVED lines=14> */
.L_x_43:
[----:B------:R-:W-:Y:S05]  /*1880*/  BSYNC.RECONVERGENT B2 ;  /* 0x0000000000027941 */ /* 0x000fea0003800200 */
.L_x_42:
        /* <DEDUP_REMOVED lines=14> */
.L_x_45:
[----:B------:R-:W-:Y:S05]  /*1970*/  BSYNC.RECONVERGENT B2 ;  /* 0x0000000000027941 */ /* 0x000fea0003800200 */
.L_x_44:
        /* <DEDUP_REMOVED lines=14> */
.L_x_47:
[----:B------:R-:W-:Y:S05]  /*1a60*/  BSYNC.RECONVERGENT B2 ;  /* 0x0000000000027941 */ /* 0x000fea0003800200 */
.L_x_46:
        /* <DEDUP_REMOVED lines=14> */
.L_x_49:
[----:B------:R-:W-:Y:S05]  /*1b50*/  BSYNC.RECONVERGENT B2 ;  /* 0x0000000000027941 */ /* 0x000fea0003800200 */
.L_x_48:
        /* <DEDUP_REMOVED lines=14> */
.L_x_51:
[----:B------:R-:W-:Y:S05]  /*1c40*/  BSYNC.RECONVERGENT B2 ;  /* 0x0000000000027941 */ /* 0x000fea0003800200 */
.L_x_50:
        /* <DEDUP_REMOVED lines=13> */
.L_x_53:
[----:B------:R-:W-:Y:S05]  /*1d20*/  BSYNC.RECONVERGENT B2 ;  /* 0x0000000000027941 */ /* 0x000fea0003800200 */
.L_x_52:
[----:B------:R-:W-:Y:S01]  /*1d30*/  FADD R26, R2, R0 ;  /* 0x00000000021a7221 */ /* 0x000fe20000000000 */
[----:B------:R-:W-:-:S07]  /*1d40*/  IADD3 R3, PT, PT, R3, 0x8, RZ ;  /* 0x0000000803037810 */ /* 0x000fce0007ffe0ff */
.L_x_37:
        /* <DEDUP_REMOVED lines=21> */
.L_x_56:
[----:B------:R-:W-:Y:S05]  /*1ea0*/  BSYNC.RECONVERGENT B2 ;  /* 0x0000000000027941 */ /* 0x000fea0003800200 */
.L_x_55:
        /* <DEDUP_REMOVED lines=14> */
.L_x_58:
[----:B------:R-:W-:Y:S05]  /*1f90*/  BSYNC.RECONVERGENT B2 ;  /* 0x0000000000027941 */ /* 0x000fea0003800200 */
.L_x_57:
        /* <DEDUP_REMOVED lines=14> */
.L_x_60:
[----:B------:R-:W-:Y:S05]  /*2080*/  BSYNC.RECONVERGENT B2 ;  /* 0x0000000000027941 */ /* 0x000fea0003800200 */
.L_x_59:
        /* <DEDUP_REMOVED lines=13> */
.L_x_62:
[----:B------:R-:W-:Y:S05]  /*2160*/  BSYNC.RECONVERGENT B2 ;  /* 0x0000000000027941 */ /* 0x000fea0003800200 */
.L_x_61:
[----:B------:R-:W-:Y:S01]  /*2170*/  FADD R26, R2, R0 ;  /* 0x00000000021a7221 */ /* 0x000fe20000000000 */
[----:B------:R-:W-:-:S07]  /*2180*/  IADD3 R3, PT, PT, R3, 0x4, RZ ;  /* 0x0000000403037810 */ /* 0x000fce0007ffe0ff */
.L_x_54:
[----:B------:R-:W-:-:S13]  /*2190*/  ISETP.NE.AND P0, PT, R8, RZ, PT ;  /* 0x000000ff0800720c */ /* 0x000fda0003f05270 */
[----:B------:R-:W-:Y:S05]  /*21a0*/  @!P0 BRA `(.L_x_36) ;  /* 0x0000000000c48947 */ /* 0x000fea0003800000 */
[----:B------:R-:W0:Y:S01]  /*21b0*/  LDC.64 R14, c[0x0][0x380] ;  /* 0x0000e000ff0e7b82 */ /* 0x000e220000000a00 */
[----:B------:R-:W-:-:S05]  /*21c0*/  IADD3 R3, PT, PT, R4, R3, RZ ;  /* 0x0000000304037210 */ /* 0x000fca0007ffe0ff */
[----:B0-----:R-:W-:-:S05]  /*21d0*/  IMAD.WIDE R2, R3, 0x4, R14 ;  /* 0x0000000403027825 */ /* 0x001fca00078e020e */
[----:B------:R-:W2:Y:S01]  /*21e0*/  LDG.E R25, desc[UR10][R2.64] ;  /* 0x0000000a02197981 */ /* 0x000ea2000c1e1900 */
[----:B------:R-:W0:Y:S01]  /*21f0*/  MUFU.RCP R0, R7 ;  /* 0x0000000700007308 */ /* 0x000e220000001000 */
[----:B------:R-:W-:Y:S01]  /*2200*/  BSSY.RECONVERGENT B2, `(.L_x_63) ;  /* 0x000000b000027945 */ /* 0x000fe20003800200 */
[----:B------:R-:W-:Y:S01]  /*2210*/  ISETP.NE.AND P2, PT, R8, 0x1, PT ;  /* 0x000000010800780c */ /* 0x000fe20003f45270 */
        /* <DEDUP_REMOVED lines=9> */
.L_x_64:
[----:B------:R-:W-:Y:S05]  /*22b0*/  BSYNC.RECONVERGENT B2 ;  /* 0x0000000000027941 */ /* 0x000fea0003800200 */
.L_x_63:
[----:B------:R-:W-:Y:S01]  /*22c0*/  FADD R26, R26, R0 ;  /* 0x000000001a1a7221 */ /* 0x000fe20000000000 */
[----:B------:R-:W-:Y:S06]  /*22d0*/  @!P2 BRA `(.L_x_36) ;  /* 0x000000000078a947 */ /* 0x000fec0003800000 */
        /* <DEDUP_REMOVED lines=13> */
.L_x_66:
[----:B------:R-:W-:Y:S05]  /*23b0*/  BSYNC.RECONVERGENT B2 ;  /* 0x0000000000027941 */ /* 0x000fea0003800200 */
.L_x_65:
[----:B------:R-:W-:Y:S01]  /*23c0*/  FADD R26, R26, R0 ;  /* 0x000000001a1a7221 */ /* 0x000fe20000000000 */
[----:B------:R-:W-:Y:S06]  /*23d0*/  @!P2 BRA `(.L_x_36) ;  /* 0x000000000038a947 */ /* 0x000fec0003800000 */
        /* <DEDUP_REMOVED lines=12> */
.L_x_68:
[----:B------:R-:W-:Y:S05]  /*24a0*/  BSYNC.RECONVERGENT B2 ;  /* 0x0000000000027941 */ /* 0x000fea0003800200 */
.L_x_67:
[----:B------:R-:W-:-:S07]  /*24b0*/  FADD R26, R26, R0 ;  /* 0x000000001a1a7221 */ /* 0x000fce0000000000 */
.L_x_36:
[----:B------:R-:W-:Y:S05]  /*24c0*/  BRA.U UP1, `(.L_x_69) ;  /* 0xffffffe101187547 */ /* 0x000fea000b83ffff */
[----:B------:R-:W0:Y:S01]  /*24d0*/  LDC.64 R4, c[0x0][0x3a0] ;  /* 0x0000e800ff047b82 */ /* 0x000e220000000a00 */
[----:B------:R-:W-:-:S07]  /*24e0*/  UIADD3 UR6, UPT, UPT, UR4, 0x1, URZ ;  /* 0x0000000104067890 */ /* 0x000fce000fffe0ff */
[----:B------:R-:W1:Y:S08]  /*24f0*/  LDC R0, c[0x0][0x398] ;  /* 0x0000e600ff007b82 */ /* 0x000e700000000800 */
[----:B------:R-:W2:Y:S01]  /*2500*/  LDC.64 R2, c[0x0][0x388] ;  /* 0x0000e200ff027b82 */ /* 0x000ea20000000a00 */
[----:B0-----:R-:W-:-:S04]  /*2510*/  IMAD R4, R4, UR4, R13 ;  /* 0x0000000404047c24 */ /* 0x001fc8000f8e020d */
[----:B------:R-:W-:Y:S01]  /*2520*/  IMAD R5, R4, R5, R12 ;  /* 0x0000000504057224 */ /* 0x000fe200078e020c */
[----:B-1----:R-:W-:-:S03]  /*2530*/  ISETP.NE.AND P0, PT, R0, UR6, PT ;  /* 0x0000000600007c0c */ /* 0x002fc6000bf05270 */
[----:B--2---:R-:W-:-:S05]  /*2540*/  IMAD.WIDE R2, R5, 0x4, R2 ;  /* 0x0000000405027825 */ /* 0x004fca00078e0202 */
[----:B------:R0:W-:Y:S05]  /*2550*/  STG.E desc[UR10][R2.64], R26 ;  /* 0x0000001a02007986 */ /* 0x0001ea000c10190a */
[----:B------:R-:W-:Y:S05]  /*2560*/  @!P0 EXIT ;  /* 0x000000000000894d */ /* 0x000fea0003800000 */
[----:B------:R-:W-:Y:S01]  /*2570*/  UMOV UR4, UR6 ;  /* 0x0000000600047c82 */ /* 0x000fe20008000000 */
[----:B------:R-:W-:Y:S05]  /*2580*/  BRA `(.L_x_70) ;  /* 0xffffffdc00d87947 */ /* 0x000fea000383ffff */
.L_x_1:
[C---:B------:R-:W-:Y:S01]  /*2590*/  ISETP.GE.U32.AND P0, PT, R0.reuse, 0x8, PT ;  /* 0x000000080000780c */ /* 0x040fe20003f06070 */
[----:B------:R-:W-:Y:S01]  /*25a0*/  HFMA2 R2, -RZ, RZ, 0, 0 ;  /* 0x00000000ff027431 */ /* 0x000fe200000001ff */
[----:B------:R-:W-:-:S04]  /*25b0*/  LOP3.LUT R22, R0, 0x7, RZ, 0xc0, !PT ;  /* 0x0000000700167812 */ /* 0x000fc800078ec0ff */
[----:B------:R-:W-:-:S07]  /*25c0*/  ISETP.NE.AND P1, PT, R22, RZ, PT ;  /* 0x000000ff1600720c */ /* 0x000fce0003f25270 */
[----:B------:R-:W-:Y:S06]  /*25d0*/  @!P0 BRA `(.L_x_71) ;  /* 0x00000000009c8947 */ /* 0x000fec0003800000 */
[----:B------:R-:W0:Y:S01]  /*25e0*/  LDC.64 R4, c[0x0][0x388] ;  /* 0x0000e200ff047b82 */ /* 0x000e220000000a00 */
[----:B------:R-:W-:Y:S01]  /*25f0*/  LOP3.LUT R2, R0, 0x7ffffff8, RZ, 0xc0, !PT ;  /* 0x7ffffff800027812 */ /* 0x000fe200078ec0ff */
[----:B------:R-:W-:-:S06]  /*2600*/  UMOV UR4, URZ ;  /* 0x000000ff00047c82 */ /* 0x000fcc0008000000 */
[----:B------:R-:W1:Y:S02]  /*2610*/  LDC.64 R6, c[0x0][0x3a0] ;  /* 0x0000e800ff067b82 */ /* 0x000e640000000a00 */
.L_x_72:
[----:B-1----:R-:W-:Y:S01]  /*2620*/  IMAD R3, R6, UR4, R13 ;  /* 0x0000000406037c24 */ /* 0x002fe2000f8e020d */
[----:B------:R-:W-:-:S03]  /*2630*/  UIADD3 UR4, UPT, UPT, UR4, 0x8, URZ ;  /* 0x0000000804047890 */ /* 0x000fc6000fffe0ff */
[C---:B--2---:R-:W-:Y:S01]  /*2640*/  IMAD R9, R3.reuse, R7, R12 ;  /* 0x0000000703097224 */ /* 0x044fe200078e020c */
[-C--:B------:R-:W-:Y:S02]  /*2650*/  IADD3 R11, PT, PT, R3, R6.reuse, RZ ;  /* 0x00000006030b7210 */ /* 0x080fe40007ffe0ff */
[----:B------:R-:W-:Y:S01]  /*2660*/  ISETP.NE.AND P0, PT, R2, UR4, PT ;  /* 0x0000000402007c0c */ /* 0x000fe2000bf05270 */
[----:B0-----:R-:W-:Y:S01]  /*2670*/  IMAD.WIDE R8, R9, 0x4, R4 ;  /* 0x0000000409087825 */ /* 0x001fe200078e0204 */
[----:B------:R-:W-:-:S03]  /*2680*/  IADD3 R15, PT, PT, R11, R6, RZ ;  /* 0x000000060b0f7210 */ /* 0x000fc60007ffe0ff */
[-CC-:B------:R-:W-:Y:S01]  /*2690*/  IMAD R17, R11, R7.reuse, R12.reuse ;  /* 0x000000070b117224 */ /* 0x180fe200078e020c */
[CC--:B------:R-:W-:Y:S01]  /*26a0*/  IADD3 R19, PT, PT, R15.reuse, R6.reuse, RZ ;  /* 0x000000060f137210 */ /* 0x0c0fe20007ffe0ff */
[----:B------:R-:W-:Y:S01]  /*26b0*/  IMAD R15, R15, R7, R12 ;  /* 0x000000070f0f7224 */ /* 0x000fe200078e020c */
[----:B------:R0:W-:Y:S01]  /*26c0*/  STG.E desc[UR10][R8.64], RZ ;  /* 0x000000ff08007986 */ /* 0x0001e2000c10190a */
[----:B------:R-:W-:Y:S01]  /*26d0*/  IMAD.WIDE R16, R17, 0x4, R4 ;  /* 0x0000000411107825 */ /* 0x000fe200078e0204 */
        /* <DEDUP_REMOVED lines=8> */
[C---:B------:R-:W-:Y:S01]  /*2760*/  IADD3 R18, PT, PT, R23.reuse, R6, RZ ;  /* 0x0000000617127210 */ /* 0x040fe20007ffe0ff */
[----:B------:R-:W-:Y:S01]  /*2770*/  IMAD R23, R23, R7, R12 ;  /* 0x0000000717177224 */ /* 0x000fe200078e020c */
[----:B------:R2:W-:Y:S01]  /*2780*/  STG.E desc[UR10][R14.64], RZ ;  /* 0x000000ff0e007986 */ /* 0x0005e2000c10190a */
[----:B------:R-:W-:-:S04]  /*2790*/  IMAD.WIDE R10, R11, 0x4, R4 ;  /* 0x000000040b0a7825 */ /* 0x000fc800078e0204 */
[----:B------:R-:W-:Y:S01]  /*27a0*/  IMAD R21, R18, R7, R12 ;  /* 0x0000000712157224 */ /* 0x000fe200078e020c */
[----:B------:R2:W-:Y:S01]  /*27b0*/  STG.E desc[UR10][R10.64], RZ ;  /* 0x000000ff0a007986 */ /* 0x0005e2000c10190a */
[----:B0-----:R-:W-:-:S04]  /*27c0*/  IMAD.WIDE R8, R3, 0x4, R4 ;  /* 0x0000000403087825 */ /* 0x001fc800078e0204 */
[--C-:B------:R-:W-:Y:S01]  /*27d0*/  IMAD.WIDE R18, R19, 0x4, R4.reuse ;  /* 0x0000000413127825 */ /* 0x100fe200078e0204 */
[----:B------:R2:W-:Y:S03]  /*27e0*/  STG.E desc[UR10][R8.64], RZ ;  /* 0x000000ff08007986 */ /* 0x0005e6000c10190a */
[--C-:B-1----:R-:W-:Y:S01]  /*27f0*/  IMAD.WIDE R16, R23, 0x4, R4.reuse ;  /* 0x0000000417107825 */ /* 0x102fe200078e0204 */
[----:B------:R2:W-:Y:S03]  /*2800*/  STG.E desc[UR10][R18.64], RZ ;  /* 0x000000ff12007986 */ /* 0x0005e6000c10190a */
[----:B------:R-:W-:Y:S01]  /*2810*/  IMAD.WIDE R20, R21, 0x4, R4 ;  /* 0x0000000415147825 */ /* 0x000fe200078e0204 */
[----:B------:R2:W-:Y:S04]  /*2820*/  STG.E desc[UR10][R16.64], RZ ;  /* 0x000000ff10007986 */ /* 0x0005e8000c10190a */
[----:B------:R2:W-:Y:S01]  /*2830*/  STG.E desc[UR10][R20.64], RZ ;  /* 0x000000ff14007986 */ /* 0x0005e2000c10190a */
[----:B------:R-:W-:Y:S05]  /*2840*/  @P0 BRA `(.L_x_72) ;  /* 0xfffffffc00740947 */ /* 0x000fea000383ffff */
.L_x_71:
[----:B------:R-:W-:Y:S05]  /*2850*/  @!P1 EXIT ;  /* 0x000000000000994d */ /* 0x000fea0003800000 */
[----:B------:R-:W-:Y:S02]  /*2860*/  ISETP.GE.U32.AND P0, PT, R22, 0x4, PT ;  /* 0x000000041600780c */ /* 0x000fe40003f06070 */
[----:B--2---:R-:W-:-:S04]  /*2870*/  LOP3.LUT R14, R0, 0x3, RZ, 0xc0, !PT ;  /* 0x00000003000e7812 */ /* 0x004fc800078ec0ff */
[----:B------:R-:W-:-:S07]  /*2880*/  ISETP.NE.AND P1, PT, R14, RZ, PT ;  /* 0x000000ff0e00720c */ /* 0x000fce0003f25270 */
[----:B------:R-:W-:Y:S06]  /*2890*/  @!P0 BRA `(.L_x_73) ;  /* 0x00000000004c8947 */ /* 0x000fec0003800000 */
[----:B------:R-:W0:Y:S01]  /*28a0*/  LDCU.64 UR4, c[0x0][0x3a0] ;  /* 0x00007400ff0477ac */ /* 0x000e220008000a00 */
[----:B------:R-:W1:Y:S01]  /*28b0*/  LDC.64 R4, c[0x0][0x388] ;  /* 0x0000e200ff047b82 */ /* 0x000e620000000a00 */
[C---:B0-----:R-:W-:Y:S01]  /*28c0*/  IMAD R3, R2.reuse, UR4, R13 ;  /* 0x0000000402037c24 */ /* 0x041fe2000f8e020d */
[----:B------:R-:W-:-:S03]  /*28d0*/  IADD3 R2, PT, PT, R2, 0x4, RZ ;  /* 0x0000000402027810 */ /* 0x000fc60007ffe0ff */
[C---:B------:R-:W-:Y:S01]  /*28e0*/  IMAD R7, R3.reuse, UR5, R12 ;  /* 0x0000000503077c24 */ /* 0x040fe2000f8e020c */
[----:B------:R-:W-:-:S03]  /*28f0*/  IADD3 R9, PT, PT, R3, UR4, RZ ;  /* 0x0000000403097c10 */ /* 0x000fc6000fffe0ff */
[----:B-1----:R-:W-:Y:S01]  /*2900*/  IMAD.WIDE R6, R7, 0x4, R4 ;  /* 0x0000000407067825 */ /* 0x002fe200078e0204 */
[----:B------:R-:W-:-:S03]  /*2910*/  IADD3 R11, PT, PT, R9, UR4, RZ ;  /* 0x00000004090b7c10 */ /* 0x000fc6000fffe0ff */
[--C-:B------:R-:W-:Y:S01]  /*2920*/  IMAD R9, R9, UR5, R12.reuse ;  /* 0x0000000509097c24 */ /* 0x100fe2000f8e020c */
[C---:B------:R-:W-:Y:S01]  /*2930*/  IADD3 R15, PT, PT, R11.reuse, UR4, RZ ;  /* 0x000000040b0f7c10 */ /* 0x040fe2000fffe0ff */
[----:B------:R-:W-:Y:S01]  /*2940*/  IMAD R11, R11, UR5, R12 ;  /* 0x000000050b0b7c24 */ /* 0x000fe2000f8e020c */
[----:B------:R0:W-:Y:S01]  /*2950*/  STG.E desc[UR10][R6.64], RZ ;  /* 0x000000ff06007986 */ /* 0x0001e2000c10190a */
[----:B------:R-:W-:-:S04]  /*2960*/  IMAD.WIDE R8, R9, 0x4, R4 ;  /* 0x0000000409087825 */ /* 0x000fc800078e0204 */
[----:B------:R-:W-:Y:S01]  /*2970*/  IMAD R15, R15, UR5, R12 ;  /* 0x000000050f0f7c24 */ /* 0x000fe2000f8e020c */
[----:B------:R0:W-:Y:S01]  /*2980*/  STG.E desc[UR10][R8.64], RZ ;  /* 0x000000ff08007986 */ /* 0x0001e2000c10190a */
[----:B------:R-:W-:-:S04]  /*2990*/  IMAD.WIDE R10, R11, 0x4, R4 ;  /* 0x000000040b0a7825 */ /* 0x000fc800078e0204 */
[----:B------:R-:W-:Y:S01]  /*29a0*/  IMAD.WIDE R4, R15, 0x4, R4 ;  /* 0x000000040f047825 */ /* 0x000fe200078e0204 */
[----:B------:R0:W-:Y:S04]  /*29b0*/  STG.E desc[UR10][R10.64], RZ ;  /* 0x000000ff0a007986 */ /* 0x0001e8000c10190a */
[----:B------:R0:W-:Y:S02]  /*29c0*/  STG.E desc[UR10][R4.64], RZ ;  /* 0x000000ff04007986 */ /* 0x0001e4000c10190a */
.L_x_73:
[----:B------:R-:W-:Y:S05]  /*29d0*/  @!P1 EXIT ;  /* 0x000000000000994d */ /* 0x000fea0003800000 */
[----:B------:R-:W-:Y:S02]  /*29e0*/  ISETP.NE.AND P0, PT, R14, 0x1, PT ;  /* 0x000000010e00780c */ /* 0x000fe40003f05270 */
[----:B------:R-:W-:-:S04]  /*29f0*/  LOP3.LUT R0, R0, 0x1, RZ, 0xc0, !PT ;  /* 0x0000000100007812 */ /* 0x000fc800078ec0ff */
[----:B------:R-:W-:-:S07]  /*2a00*/  ISETP.NE.U32.AND P1, PT, R0, 0x1, PT ;  /* 0x000000010000780c */ /* 0x000fce0003f25070 */
[----:B------:R-:W-:Y:S06]  /*2a10*/  @!P0 BRA `(.L_x_74) ;  /* 0x00000000002c8947 */ /* 0x000fec0003800000 */
[----:B------:R-:W1:Y:S01]  /*2a20*/  LDCU.64 UR4, c[0x0][0x3a0] ;  /* 0x00007400ff0477ac */ /* 0x000e620008000a00 */
[----:B0-----:R-:W0:Y:S01]  /*2a30*/  LDC.64 R4, c[0x0][0x388] ;  /* 0x0000e200ff047b82 */ /* 0x001e220000000a00 */
[C---:B-1----:R-:W-:Y:S01]  /*2a40*/  IMAD R3, R2.reuse, UR4, R13 ;  /* 0x0000000402037c24 */ /* 0x042fe2000f8e020d */
[----:B------:R-:W-:-:S03]  /*2a50*/  IADD3 R2, PT, PT, R2, 0x2, RZ ;  /* 0x0000000202027810 */ /* 0x000fc60007ffe0ff */
[C---:B------:R-:W-:Y:S01]  /*2a60*/  IMAD R7, R3.reuse, UR5, R12 ;  /* 0x0000000503077c24 */ /* 0x040fe2000f8e020c */
[----:B------:R-:W-:-:S03]  /*2a70*/  IADD3 R9, PT, PT, R3, UR4, RZ ;  /* 0x0000000403097c10 */ /* 0x000fc6000fffe0ff */
[----:B0-----:R-:W-:-:S04]  /*2a80*/  IMAD.WIDE R6, R7, 0x4, R4 ;  /* 0x0000000407067825 */ /* 0x001fc800078e0204 */
[----:B------:R-:W-:Y:S01]  /*2a90*/  IMAD R9, R9, UR5, R12 ;  /* 0x0000000509097c24 */ /* 0x000fe2000f8e020c */
[----:B------:R1:W-:Y:S03]  /*2aa0*/  STG.E desc[UR10][R6.64], RZ ;  /* 0x000000ff06007986 */ /* 0x0003e6000c10190a */
[----:B------:R-:W-:-:S05]  /*2ab0*/  IMAD.WIDE R4, R9, 0x4, R4 ;  /* 0x0000000409047825 */ /* 0x000fca00078e0204 */
[----:B------:R1:W-:Y:S02]  /*2ac0*/  STG.E desc[UR10][R4.64], RZ ;  /* 0x000000ff04007986 */ /* 0x0003e4000c10190a */
.L_x_74:
[----:B------:R-:W-:Y:S05]  /*2ad0*/  @P1 EXIT ;  /* 0x000000000000194d */ /* 0x000fea0003800000 */
[----:B------:R-:W2:Y:S01]  /*2ae0*/  LDCU.64 UR4, c[0x0][0x3a0] ;  /* 0x00007400ff0477ac */ /* 0x000ea20008000a00 */
[----:B01----:R-:W0:Y:S01]  /*2af0*/  LDC.64 R4, c[0x0][0x388] ;  /* 0x0000e200ff047b82 */ /* 0x003e220000000a00 */
[----:B--2---:R-:W-:-:S04]  /*2b00*/  IMAD R13, R2, UR4, R13 ;  /* 0x00000004020d7c24 */ /* 0x004fc8000f8e020d */
[----:B------:R-:W-:-:S04]  /*2b10*/  IMAD R3, R13, UR5, R12 ;  /* 0x000000050d037c24 */ /* 0x000fc8000f8e020c */
[----:B0-----:R-:W-:-:S05]  /*2b20*/  IMAD.WIDE R2, R3, 0x4, R4 ;  /* 0x0000000403027825 */ /* 0x001fca00078e0204 */
[----:B------:R-:W-:Y:S01]  /*2b30*/  STG.E desc[UR10][R2.64], RZ ;  /* 0x000000ff02007986 */ /* 0x000fe2000c10190a */
[----:B------:R-:W-:Y:S05]  /*2b40*/  EXIT ;  /* 0x000000000000794d */ /* 0x000fea0003800000 */
        .weak           $__internal_0_$__cuda_sm3x_div_rn_noftz_f32_slowpath
        .type           $__internal_0_$__cuda_sm3x_div_rn_noftz_f32_slowpath,@function
        .size           $__internal_0_$__cuda_sm3x_div_rn_noftz_f32_slowpath,(.L_x_95 - $__internal_0_$__cuda_sm3x_div_rn_noftz_f32_slowpath)
$__internal_0_$__cuda_sm3x_div_rn_noftz_f32_slowpath:
[----:B------:R-:W-:Y:S01]  /*2b50*/  SHF.R.U32.HI R19, RZ, 0x17, R7 ;  /* 0x00000017ff137819 */ /* 0x000fe20000011607 */
[----:B------:R-:W-:Y:S01]  /*2b60*/  BSSY.RECONVERGENT B0, `(.L_x_75) ;  /* 0x0000063000007945 */ /* 0x000fe20003800200 */
[----:B------:R-:W-:Y:S02]  /*2b70*/  SHF.R.U32.HI R22, RZ, 0x17, R25 ;  /* 0x00000017ff167819 */ /* 0x000fe40000011619 */
[----:B------:R-:W-:Y:S02]  /*2b80*/  LOP3.LUT R19, R19, 0xff, RZ, 0xc0, !PT ;  /* 0x000000ff13137812 */ /* 0x000fe400078ec0ff */
[----:B------:R-:W-:Y:S02]  /*2b90*/  LOP3.LUT R22, R22, 0xff, RZ, 0xc0, !PT ;  /* 0x000000ff16167812 */ /* 0x000fe400078ec0ff */
[----:B------:R-:W-:Y:S02]  /*2ba0*/  IADD3 R0, PT, PT, R19, -0x1, RZ ;  /* 0xffffffff13007810 */ /* 0x000fe40007ffe0ff */
[----:B------:R-:W-:-:S02]  /*2bb0*/  IADD3 R21, PT, PT, R22, -0x1, RZ ;  /* 0xffffffff16157810 */ /* 0x000fc40007ffe0ff */
[----:B------:R-:W-:Y:S02]  /*2bc0*/  ISETP.GT.U32.AND P0, PT, R0, 0xfd, PT ;  /* 0x000000fd0000780c */ /* 0x000fe40003f04070 */
[----:B------:R-:W-:Y:S02]  /*2bd0*/  MOV R24, R7 ;  /* 0x0000000700187202 */ /* 0x000fe40000000f00 */
[----:B------:R-:W-:-:S13]  /*2be0*/  ISETP.GT.U32.OR P0, PT, R21, 0xfd, P0 ;  /* 0x000000fd1500780c */ /* 0x000fda0000704470 */
[----:B------:R-:W-:Y:S01]  /*2bf0*/  @!P0 MOV R20, RZ ;  /* 0x000000ff00148202 */ /* 0x000fe20000000f00 */
[----:B------:R-:W-:Y:S06]  /*2c00*/  @!P0 BRA `(.L_x_76) ;  /* 0x00000000005c8947 */ /* 0x000fec0003800000 */
[----:B------:R-:W-:Y:S02]  /*2c10*/  FSETP.GTU.FTZ.AND P0, PT, |R25|, +INF , PT ;  /* 0x7f8000001900780b */ /* 0x000fe40003f1c200 */
[----:B------:R-:W-:-:S04]  /*2c20*/  FSETP.GTU.FTZ.AND P1, PT, |R7|, +INF , PT ;  /* 0x7f8000000700780b */ /* 0x000fc80003f3c200 */
[----:B------:R-:W-:-:S13]  /*2c30*/  PLOP3.LUT P0, PT, P0, P1, PT, 0xf8, 0x8f ;  /* 0x00000000008f781c */ /* 0x000fda0000703f70 */
[----:B------:R-:W-:Y:S05]  /*2c40*/  @P0 BRA `(.L_x_77) ;  /* 0x00000004004c0947 */ /* 0x000fea0003800000 */
[----:B------:R-:W-:-:S13]  /*2c50*/  LOP3.LUT P0, RZ, R24, 0x7fffffff, R25, 0xc8, !PT ;  /* 0x7fffffff18ff7812 */ /* 0x000fda000780c819 */
[----:B------:R-:W-:Y:S05]  /*2c60*/  @!P0 BRA `(.L_x_78) ;  /* 0x00000004003c8947 */ /* 0x000fea0003800000 */
[----:B------:R-:W-:Y:S02]  /*2c70*/  FSETP.NEU.FTZ.AND P1, PT, |R25|, +INF , PT ;  /* 0x7f8000001900780b */ /* 0x000fe40003f3d200 */
[----:B------:R-:W-:Y:S02]  /*2c80*/  FSETP.NEU.FTZ.AND P3, PT, |R7|, +INF , PT ;  /* 0x7f8000000700780b */ /* 0x000fe40003f7d200 */
[----:B------:R-:W-:-:S11]  /*2c90*/  FSETP.NEU.FTZ.AND P0, PT, |R25|, +INF , PT ;  /* 0x7f8000001900780b */ /* 0x000fd60003f1d200 */
[----:B------:R-:W-:Y:S05]  /*2ca0*/  @!P3 BRA !P1, `(.L_x_78) ;  /* 0x00000004002cb947 */ /* 0x000fea0004800000 */
[----:B------:R-:W-:-:S04]  /*2cb0*/  LOP3.LUT P1, RZ, R25, 0x7fffffff, RZ, 0xc0, !PT ;  /* 0x7fffffff19ff7812 */ /* 0x000fc8000782c0ff */
[----:B------:R-:W-:-:S13]  /*2cc0*/  PLOP3.LUT P1, PT, P3, P1, PT, 0x2f, 0xf2 ;  /* 0x0000000000f2781c */ /* 0x000fda0001f22577 */
[----:B------:R-:W-:Y:S05]  /*2cd0*/  @P1 BRA `(.L_x_79) ;  /* 0x0000000400181947 */ /* 0x000fea0003800000 */
[----:B------:R-:W-:-:S04]  /*2ce0*/  LOP3.LUT P1, RZ, R24, 0x7fffffff, RZ, 0xc0, !PT ;  /* 0x7fffffff18ff7812 */ /* 0x000fc8000782c0ff */
[----:B------:R-:W-:-:S13]  /*2cf0*/  PLOP3.LUT P0, PT, P0, P1, PT, 0x2f, 0xf2 ;  /* 0x0000000000f2781c */ /* 0x000fda0000702577 */
[----:B------:R-:W-:Y:S05]  /*2d00*/  @P0 BRA `(.L_x_80) ;  /* 0x0000000400000947 */ /* 0x000fea0003800000 */
[----:B------:R-:W-:Y:S02]  /*2d10*/  ISETP.GE.AND P0, PT, R21, RZ, PT ;  /* 0x000000ff1500720c */ /* 0x000fe40003f06270 */
[----:B------:R-:W-:-:S11]  /*2d20*/  ISETP.GE.AND P1, PT, R0, RZ, PT ;  /* 0x000000ff0000720c */ /* 0x000fd60003f26270 */
[----:B------:R-:W-:Y:S01]  /*2d30*/  @P0 MOV R20, RZ ;  /* 0x000000ff00140202 */ /* 0x000fe20000000f00 */
[----:B------:R-:W-:Y:S01]  /*2d40*/  @!P0 FFMA R25, R25, 1.84467440737095516160e+19, RZ ;  /* 0x5f80000019198823 */ /* 0x000fe200000000ff */
[----:B------:R-:W-:Y:S01]  /*2d50*/  @!P0 MOV R20, 0xffffffc0 ;  /* 0xffffffc000148802 */ /* 0x000fe20000000f00 */
[----:B------:R-:W-:-:S03]  /*2d60*/  @!P1 FFMA R24, R7, 1.84467440737095516160e+19, RZ ;  /* 0x5f80000007189823 */ /* 0x000fc600000000ff */
[----:B------:R-:W-:-:S07]  /*2d70*/  @!P1 IADD3 R20, PT, PT, R20, 0x40, RZ ;  /* 0x0000004014149810 */ /* 0x000fce0007ffe0ff */
.L_x_76:
[----:B------:R-:W-:Y:S01]  /*2d80*/  LEA R27, R19, 0xc0800000, 0x17 ;  /* 0xc0800000131b7811 */ /* 0x000fe200078eb8ff */
[----:B------:R-:W-:Y:S01]  /*2d90*/  BSSY.RECONVERGENT B1, `(.L_x_81) ;  /* 0x0000036000017945 */ /* 0x000fe20003800200 */
[----:B------:R-:W-:Y:S02]  /*2da0*/  IADD3 R22, PT, PT, R22, -0x7f, RZ ;  /* 0xffffff8116167810 */ /* 0x000fe40007ffe0ff */
[----:B------:R-:W-:-:S03]  /*2db0*/  IADD3 R27, PT, PT, -R27, R24, RZ ;  /* 0x000000181b1b7210 */ /* 0x000fc60007ffe1ff */
[----:B------:R-:W-:Y:S01]  /*2dc0*/  IMAD R0, R22, -0x800000, R25 ;  /* 0xff80000016007824 */ /* 0x000fe200078e0219 */
[----:B------:R-:W0:Y:S01]  /*2dd0*/  MUFU.RCP R24, R27 ;  /* 0x0000001b00187308 */ /* 0x000e220000001000 */
[----:B------:R-:W-:-:S04]  /*2de0*/  FADD.FTZ R23, -R27, -RZ ;  /* 0x800000ff1b177221 */ /* 0x000fc80000010100 */
[----:B0-----:R-:W-:-:S04]  /*2df0*/  FFMA R21, R24, R23, 1 ;  /* 0x3f80000018157423 */ /* 0x001fc80000000017 */
[----:B------:R-:W-:-:S04]  /*2e00*/  FFMA R21, R24, R21, R24 ;  /* 0x0000001518157223 */ /* 0x000fc80000000018 */
[----:B------:R-:W-:-:S04]  /*2e10*/  FFMA R24, R0, R21, RZ ;  /* 0x0000001500187223 */ /* 0x000fc800000000ff */
[----:B------:R-:W-:-:S04]  /*2e20*/  FFMA R25, R23, R24, R0 ;  /* 0x0000001817197223 */ /* 0x000fc80000000000 */
[----:B------:R-:W-:Y:S01]  /*2e30*/  FFMA R24, R21, R25, R24 ;  /* 0x0000001915187223 */ /* 0x000fe20000000018 */
[----:B------:R-:W-:-:S03]  /*2e40*/  IADD3 R25, PT, PT, R22, 0x7f, -R19 ;  /* 0x0000007f16197810 */ /* 0x000fc60007ffe813 */
[----:B------:R-:W-:Y:S01]  /*2e50*/  FFMA R23, R23, R24, R0 ;  /* 0x0000001817177223 */ /* 0x000fe20000000000 */
[----:B------:R-:W-:-:S03]  /*2e60*/  IADD3 R25, PT, PT, R25, R20, RZ ;  /* 0x0000001419197210 */ /* 0x000fc60007ffe0ff */
[----:B------:R-:W-:-:S05]  /*2e70*/  FFMA R0, R21, R23, R24 ;  /* 0x0000001715007223 */ /* 0x000fca0000000018 */
[----:B------:R-:W-:-:S04]  /*2e80*/  SHF.R.U32.HI R19, RZ, 0x17, R0 ;  /* 0x00000017ff137819 */ /* 0x000fc80000011600 */
[----:B------:R-:W-:-:S04]  /*2e90*/  LOP3.LUT R20, R19, 0xff, RZ, 0xc0, !PT ;  /* 0x000000ff13147812 */ /* 0x000fc800078ec0ff */
[----:B------:R-:W-:-:S04]  /*2ea0*/  IADD3 R19, PT, PT, R20, R25, RZ ;  /* 0x0000001914137210 */ /* 0x000fc80007ffe0ff */
[----:B------:R-:W-:-:S04]  /*2eb0*/  IADD3 R20, PT, PT, R19, -0x1, RZ ;  /* 0xffffffff13147810 */ /* 0x000fc80007ffe0ff */
[----:B------:R-:W-:-:S13]  /*2ec0*/  ISETP.GE.U32.AND P0, PT, R20, 0xfe, PT ;  /* 0x000000fe1400780c */ /* 0x000fda0003f06070 */
[----:B------:R-:W-:Y:S05]  /*2ed0*/  @!P0 BRA `(.L_x_82) ;  /* 0x0000000000808947 */ /* 0x000fea0003800000 */
[----:B------:R-:W-:-:S13]  /*2ee0*/  ISETP.GT.AND P0, PT, R19, 0xfe, PT ;  /* 0x000000fe1300780c */ /* 0x000fda0003f04270 */
[----:B------:R-:W-:Y:S05]  /*2ef0*/  @P0 BRA `(.L_x_83) ;  /* 0x00000000006c0947 */ /* 0x000fea0003800000 */
[----:B------:R-:W-:-:S13]  /*2f00*/  ISETP.GE.AND P0, PT, R19, 0x1, PT ;  /* 0x000000011300780c */ /* 0x000fda0003f06270 */
[----:B------:R-:W-:Y:S05]  /*2f10*/  @P0 BRA `(.L_x_84) ;  /* 0x0000000000740947 */ /* 0x000fea0003800000 */
[----:B------:R-:W-:Y:S02]  /*2f20*/  ISETP.GE.AND P0, PT, R19, -0x18, PT ;  /* 0xffffffe81300780c */ /* 0x000fe40003f06270 */
[----:B------:R-:W-:-:S11]  /*2f30*/  LOP3.LUT R0, R0, 0x80000000, RZ, 0xc0, !PT ;  /* 0x8000000000007812 */ /* 0x000fd600078ec0ff */
[----:B------:R-:W-:Y:S05]  /*2f40*/  @!P0 BRA `(.L_x_84) ;  /* 0x0000000000688947 */ /* 0x000fea0003800000 */
[CCC-:B------:R-:W-:Y:S01]  /*2f50*/  FFMA.RZ R20, R21.reuse, R23.reuse, R24.reuse ;  /* 0x0000001715147223 */ /* 0x1c0fe2000000c018 */
[CCC-:B------:R-:W-:Y:S01]  /*2f60*/  FFMA.RP R22, R21.reuse, R23.reuse, R24.reuse ;  /* 0x0000001715167223 */ /* 0x1c0fe20000008018 */
[----:B------:R-:W-:Y:S01]  /*2f70*/  FFMA.RM R23, R21, R23, R24 ;  /* 0x0000001715177223 */ /* 0x000fe20000004018 */
[C---:B------:R-:W-:Y:S02]  /*2f80*/  IADD3 R21, PT, PT, R19.reuse, 0x20, RZ ;  /* 0x0000002013157810 */ /* 0x040fe40007ffe0ff */
[----:B------:R-:W-:Y:S02]  /*2f90*/  LOP3.LUT R20, R20, 0x7fffff, RZ, 0xc0, !PT ;  /* 0x007fffff14147812 */ /* 0x000fe400078ec0ff */
[C---:B------:R-:W-:Y:S02]  /*2fa0*/  ISETP.NE.AND P3, PT, R19.reuse, RZ, PT ;  /* 0x000000ff1300720c */ /* 0x040fe40003f65270 */
[----:B------:R-:W-:Y:S02]  /*2fb0*/  LOP3.LUT R20, R20, 0x800000, RZ, 0xfc, !PT ;  /* 0x0080000014147812 */ /* 0x000fe400078efcff */
[----:B------:R-:W-:-:S02]  /*2fc0*/  ISETP.NE.AND P1, PT, R19, RZ, PT ;  /* 0x000000ff1300720c */ /* 0x000fc40003f25270 */
[----:B------:R-:W-:Y:S02]  /*2fd0*/  IADD3 R19, PT, PT, -R19, RZ, RZ ;  /* 0x000000ff13137210 */ /* 0x000fe40007ffe1ff */
[----:B------:R-:W-:Y:S02]  /*2fe0*/  SHF.L.U32 R21, R20, R21, RZ ;  /* 0x0000001514157219 */ /* 0x000fe400000006ff */
[----:B------:R-:W-:Y:S02]  /*2ff0*/  FSETP.NEU.FTZ.AND P0, PT, R22, R23, PT ;  /* 0x000000171600720b */ /* 0x000fe40003f1d000 */
[----:B------:R-:W-:Y:S02]  /*3000*/  SEL R19, R19, RZ, P3 ;  /* 0x000000ff13137207 */ /* 0x000fe40001800000 */
[----:B------:R-:W-:Y:S02]  /*3010*/  ISETP.NE.AND P1, PT, R21, RZ, P1 ;  /* 0x000000ff1500720c */ /* 0x000fe40000f25270 */
[----:B------:R-:W-:-:S02]  /*3020*/  SHF.R.U32.HI R22, RZ, R19, R20 ;  /* 0x00000013ff167219 */ /* 0x000fc40000011614 */
[----:B------:R-:W-:Y:S02]  /*3030*/  PLOP3.LUT P0, PT, P0, P1, PT, 0xf8, 0x8f ;  /* 0x00000000008f781c */ /* 0x000fe40000703f70 */
[----:B------:R-:W-:Y:S02]  /*3040*/  SHF.R.U32.HI R20, RZ, 0x1, R22 ;  /* 0x00000001ff147819 */ /* 0x000fe40000011616 */
[----:B------:R-:W-:-:S04]  /*3050*/  SEL R19, RZ, 0x1, !P0 ;  /* 0x00000001ff137807 */ /* 0x000fc80004000000 */
[----:B------:R-:W-:-:S04]  /*3060*/  LOP3.LUT R19, R19, 0x1, R20, 0xf8, !PT ;  /* 0x0000000113137812 */ /* 0x000fc800078ef814 */
[----:B------:R-:W-:-:S04]  /*3070*/  LOP3.LUT R19, R19, R22, RZ, 0xc0, !PT ;  /* 0x0000001613137212 */ /* 0x000fc800078ec0ff */
[----:B------:R-:W-:-:S04]  /*3080*/  IADD3 R19, PT, PT, R20, R19, RZ ;  /* 0x0000001314137210 */ /* 0x000fc80007ffe0ff */
[----:B------:R-:W-:Y:S01]  /*3090*/  LOP3.LUT R0, R19, R0, RZ, 0xfc, !PT ;  /* 0x0000000013007212 */ /* 0x000fe200078efcff */
[----:B------:R-:W-:Y:S06]  /*30a0*/  BRA `(.L_x_84) ;  /* 0x0000000000107947 */ /* 0x000fec0003800000 */
.L_x_83:
[----:B------:R-:W-:-:S04]  /*30b0*/  LOP3.LUT R0, R0, 0x80000000, RZ, 0xc0, !PT ;  /* 0x8000000000007812 */ /* 0x000fc800078ec0ff */
[----:B------:R-:W-:Y:S01]  /*30c0*/  LOP3.LUT R0, R0, 0x7f800000, RZ, 0xfc, !PT ;  /* 0x7f80000000007812 */ /* 0x000fe200078efcff */
[----:B------:R-:W-:Y:S06]  /*30d0*/  BRA `(.L_x_84) ;  /* 0x0000000000047947 */ /* 0x000fec0003800000 */
.L_x_82:
[----:B------:R-:W-:-:S07]  /*30e0*/  LEA R0, R25, R0, 0x17 ;  /* 0x0000000019007211 */ /* 0x000fce00078eb8ff */
.L_x_84:
[----:B------:R-:W-:Y:S05]  /*30f0*/  BSYNC.RECONVERGENT B1 ;  /* 0x0000000000017941 */ /* 0x000fea0003800200 */
.L_x_81:
[----:B------:R-:W-:Y:S05]  /*3100*/  BRA `(.L_x_85) ;  /* 0x0000000000207947 */ /* 0x000fea0003800000 */
.L_x_80:
[----:B------:R-:W-:-:S04]  /*3110*/  LOP3.LUT R24, R24, 0x80000000, R25, 0x48, !PT ;  /* 0x8000000018187812 */ /* 0x000fc800078e4819 */
[----:B------:R-:W-:Y:S01]  /*3120*/  LOP3.LUT R0, R24, 0x7f800000, RZ, 0xfc, !PT ;  /* 0x7f80000018007812 */ /* 0x000fe200078efcff */
[----:B------:R-:W-:Y:S06]  /*3130*/  BRA `(.L_x_85) ;  /* 0x0000000000147947 */ /* 0x000fec0003800000 */
.L_x_79:
[----:B------:R-:W-:Y:S01]  /*3140*/  LOP3.LUT R0, R24, 0x80000000, R25, 0x48, !PT ;  /* 0x8000000018007812 */ /* 0x000fe200078e4819 */
[----:B------:R-:W-:Y:S06]  /*3150*/  BRA `(.L_x_85) ;  /* 0x00000000000c7947 */ /* 0x000fec0003800000 */
.L_x_78:
[----:B------:R-:W0:Y:S01]  /*3160*/  MUFU.RSQ R0, -QNAN ;  /* 0xffc0000000007908 */ /* 0x000e220000001400 */
[----:B------:R-:W-:Y:S05]  /*3170*/  BRA `(.L_x_85) ;  /* 0x0000000000047947 */ /* 0x000fea0003800000 */
.L_x_77:
[----:B------:R-:W-:-:S07]  /*3180*/  FADD.FTZ R0, R25, R7 ;  /* 0x0000000719007221 */ /* 0x000fce0000010000 */
.L_x_85:
[----:B------:R-:W-:Y:S05]  /*3190*/  BSYNC.RECONVERGENT B0 ;  /* 0x0000000000007941 */ /* 0x000fea0003800200 */
.L_x_75:
[----:B------:R-:W-:-:S04]  /*31a0*/  HFMA2 R19, -RZ, RZ, 0, 0 ;  /* 0x00000000ff137431 */ /* 0x000fc800000001ff */
[----:B0-----:R-:W-:Y:S05]  /*31b0*/  RET.REL.NODEC R18 `(_Z12cudaMeanPoolPfS_iiiiii) ;  /* 0xffffffcc12907950 */ /* 0x001fea0003c3ffff */
.L_x_86:
        /* <DEDUP_REMOVED lines=12> */
.L_x_95:


//--------------------- .text._Z10cudaConv2DPfS_S_ii --------------------------
	.section	.text._Z10cudaConv2DPfS_S_ii,"ax",@progbits
	.align	128
        .global         _Z10cudaConv2DPfS_S_ii
        .type           _Z10cudaConv2DPfS_S_ii,@function
        .size           _Z10cudaConv2DPfS_S_ii,(.L_x_98 - _Z10cudaConv2DPfS_S_ii)
        .other          _Z10cudaConv2DPfS_S_ii,@"STO_CUDA_ENTRY STV_DEFAULT"
_Z10cudaConv2DPfS_S_ii:
.text._Z10cudaConv2DPfS_S_ii:
[----:B------:R-:W-:Y:S08]  /*0000*/  LDC R1, c[0x0][0x37c] ;  /* 0x0000df00ff017b82 */ /* 0x000ff00000000800 */
[----:B------:R-:W0:Y:S01]  /*0010*/  LDC R6, c[0x0][0x39c] ;  /* 0x0000e700ff067b82 */ /* 0x000e220000000800 */
[----:B------:R-:W1:Y:S01]  /*0020*/  S2R R7, SR_CTAID.X ;  /* 0x0000000000077919 */ /* 0x000e620000002500 */
[----:B------:R-:W2:Y:S01]  /*0030*/  LDCU.64 UR8, c[0x0][0x358] ;  /* 0x00006b00ff0877ac */ /* 0x000ea20008000a00 */
[----:B------:R-:W-:-:S05]  /*0040*/  HFMA2 R14, -RZ, RZ, 0, 0 ;  /* 0x00000000ff0e7431 */ /* 0x000fca00000001ff */
[----:B------:R-:W3:Y:S08]  /*0050*/  S2UR UR4, SR_CTAID.Z ;  /* 0x00000000000479c3 */ /* 0x000ef00000002700 */
[----:B------:R-:W4:Y:S01]  /*0060*/  S2UR UR5, SR_CTAID.Y ;  /* 0x00000000000579c3 */ /* 0x000f220000002600 */
[----:B0-----:R-:W-:-:S13]  /*0070*/  ISETP.GE.AND P0, PT, R6, 0x1, PT ;  /* 0x000000010600780c */ /* 0x001fda0003f06270 */
[----:B-1234-:R-:W-:Y:S05]  /*0080*/  @!P0 BRA `(.L_x_87) ;  /* 0x00000008007c8947 */ /* 0x01efea0003800000 */
[C---:B------:R-:W-:Y:S02]  /*0090*/  LOP3.LUT R0, R6.reuse, 0x7ffffff0, RZ, 0xc0, !PT ;  /* 0x7ffffff006007812 */ /* 0x040fe400078ec0ff */
[C---:B------:R-:W-:Y:S02]  /*00a0*/  LOP3.LUT R22, R6.reuse, 0xf, RZ, 0xc0, !PT ;  /* 0x0000000f06167812 */ /* 0x040fe400078ec0ff */
[C---:B------:R-:W-:Y:S02]  /*00b0*/  LOP3.LUT R24, R6.reuse, 0x7, RZ, 0xc0, !PT ;  /* 0x0000000706187812 */ /* 0x040fe400078ec0ff */
[----:B------:R-:W-:Y:S02]  /*00c0*/  LOP3.LUT R6, R6, 0x3, RZ, 0xc0, !PT ;  /* 0x0000000306067812 */ /* 0x000fe400078ec0ff */
[----:B------:R-:W-:Y:S02]  /*00d0*/  MOV R14, RZ ;  /* 0x000000ff000e7202 */ /* 0x000fe40000000f00 */
[----:B------:R-:W-:-:S02]  /*00e0*/  MOV R8, RZ ;  /* 0x000000ff00087202 */ /* 0x000fc40000000f00 */
[----:B------:R-:W-:-:S07]  /*00f0*/  IADD3 R10, PT, PT, -R0, RZ, RZ ;  /* 0x000000ff000a7210 */ /* 0x000fce0007ffe1ff */
.L_x_93:
[----:B------:R-:W0:Y:S01]  /*0100*/  LDC.64 R2, c[0x0][0x398] ;  /* 0x0000e600ff027b82 */ /* 0x000e220000000a00 */
[C---:B------:R-:W-:Y:S02]  /*0110*/  IADD3 R11, PT, PT, R8.reuse, UR5, RZ ;  /* 0x00000005080b7c10 */ /* 0x040fe4000fffe0ff */
[----:B------:R-:W-:Y:S02]  /*0120*/  MOV R9, RZ ;  /* 0x000000ff00097202 */ /* 0x000fe40000000f00 */
[C---:B0-----:R-:W-:Y:S01]  /*0130*/  ISETP.GE.U32.AND P1, PT, R3.reuse, 0x10, PT ;  /* 0x000000100300780c */ /* 0x041fe20003f26070 */
[----:B------:R-:W-:Y:S01]  /*0140*/  IMAD R12, R3, UR4, R8 ;  /* 0x00000004030c7c24 */ /* 0x000fe2000f8e0208 */
[----:B------:R-:W-:Y:S01]  /*0150*/  IADD3 R8, PT, PT, R8, 0x1, RZ ;  /* 0x0000000108087810 */ /* 0x000fe20007ffe0ff */
[----:B------:R-:W-:Y:S02]  /*0160*/  IMAD R11, R11, R2, R7 ;  /* 0x000000020b0b7224 */ /* 0x000fe400078e0207 */
[-C--:B------:R-:W-:Y:S01]  /*0170*/  IMAD R12, R12, R3.reuse, RZ ;  /* 0x000000030c0c7224 */ /* 0x080fe200078e02ff */
[----:B------:R-:W-:-:S07]  /*0180*/  ISETP.NE.AND P0, PT, R8, R3, PT ;  /* 0x000000030800720c */ /* 0x000fce0003f05270 */
[----:B------:R-:W-:Y:S06]  /*0190*/  @!P1 BRA `(.L_x_88) ;  /* 0x0000000000f49947 */ /* 0x000fec0003800000 */
[----:B------:R-:W-:Y:S02]  /*01a0*/  MOV R9, R12 ;  /* 0x0000000c00097202 */ /* 0x000fe40000000f00 */
[----:B------:R-:W-:Y:S02]  /*01b0*/  MOV R15, R11 ;  /* 0x0000000b000f7202 */ /* 0x000fe40000000f00 */
[----:B------:R-:W-:-:S07]  /*01c0*/  MOV R13, R10 ;  /* 0x0000000a000d7202 */ /* 0x000fce0000000f00 */
.L_x_89:
[----:B------:R-:W0:Y:S08]  /*01d0*/  LDC.64 R2, c[0x0][0x380] ;  /* 0x0000e000ff027b82 */ /* 0x000e300000000a00 */
[----:B------:R-:W1:Y:S01]  /*01e0*/  LDC.64 R4, c[0x0][0x388] ;  /* 0x0000e200ff047b82 */ /* 0x000e620000000a00 */
[----:B0-----:R-:W-:-:S05]  /*01f0*/  IMAD.WIDE R2, R15, 0x4, R2 ;  /* 0x000000040f027825 */ /* 0x001fca00078e0202 */
[----:B------:R-:W2:Y:S01]  /*0200*/  LDG.E R19, desc[UR8][R2.64] ;  /* 0x0000000802137981 */ /* 0x000ea2000c1e1900 */
[----:B-1----:R-:W-:-:S03]  /*0210*/  IMAD.WIDE R4, R9, 0x4, R4 ;  /* 0x0000000409047825 */ /* 0x002fc600078e0204 */
[----:B------:R-:W3:Y:S04]  /*0220*/  LDG.E R23, desc[UR8][R2.64+0x4] ;  /* 0x0000040802177981 */ /* 0x000ee8000c1e1900 */
[----:B------:R-:W2:Y:S04]  /*0230*/  LDG.E R16, desc[UR8][R4.64] ;  /* 0x0000000804107981 */ /* 0x000ea8000c1e1900 */
[----:B------:R-:W3:Y:S04]  /*0240*/  LDG.E R26, desc[UR8][R4.64+0x4] ;  /* 0x00000408041a7981 */ /* 0x000ee8000c1e1900 */
[----:B------:R-:W4:Y:S04]  /*0250*/  LDG.E R18, desc[UR8][R2.64+0x8] ;  /* 0x0000080802127981 */ /* 0x000f28000c1e1900 */
[----:B------:R-:W4:Y:S04]  /*0260*/  LDG.E R21, desc[UR8][R4.64+0x8] ;  /* 0x0000080804157981 */ /* 0x000f28000c1e1900 */
[----:B------:R-:W5:Y:S04]  /*0270*/  LDG.E R20, desc[UR8][R2.64+0xc] ;  /* 0x00000c0802147981 */ /* 0x000f68000c1e1900 */
[----:B------:R-:W5:Y:S04]  /*0280*/  LDG.E R17, desc[UR8][R4.64+0xc] ;  /* 0x00000c0804117981 */ /* 0x000f68000c1e1900 */
[----:B------:R-:W5:Y:S04]  /*0290*/  LDG.E R25, desc[UR8][R4.64+0x10] ;  /* 0x0000100804197981 */ /* 0x000f68000c1e1900 */
[----:B------:R-:W5:Y:S04]  /*02a0*/  LDG.E R27, desc[UR8][R4.64+0x38] ;  /* 0x00003808041b7981 */ /* 0x000f68000c1e1900 */
[----:B------:R-:W5:Y:S01]  /*02b0*/  LDG.E R28, desc[UR8][R4.64+0x3c] ;  /* 0x00003c08041c7981 */ /* 0x000f62000c1e1900 */
[----:B--2---:R-:W-:-:S03]  /*02c0*/  FFMA R16, R19, R16, R14 ;  /* 0x0000001013107223 */ /* 0x004fc6000000000e */
[----:B------:R-:W2:Y:S01]  /*02d0*/  LDG.E R14, desc[UR8][R2.64+0x10] ;  /* 0x00001008020e7981 */ /* 0x000ea2000c1e1900 */
[----:B---3--:R-:W-:-:S03]  /*02e0*/  FFMA R23, R23, R26, R16 ;  /* 0x0000001a17177223 */ /* 0x008fc60000000010 */
[----:B------:R-:W3:Y:S04]  /*02f0*/  LDG.E R16, desc[UR8][R2.64+0x14] ;  /* 0x0000140802107981 */ /* 0x000ee8000c1e1900 */
[----:B------:R-:W3:Y:S01]  /*0300*/  LDG.E R19, desc[UR8][R4.64+0x14] ;  /* 0x0000140804137981 */ /* 0x000ee2000c1e1900 */
[----:B----4-:R-:W-:-:S03]  /*0310*/  FFMA R23, R18, R21, R23 ;  /* 0x0000001512177223 */ /* 0x010fc60000000017 */
[----:B------:R-:W4:Y:S04]  /*0320*/  LDG.E R18, desc[UR8][R2.64+0x18] ;  /* 0x0000180802127981 */ /* 0x000f28000c1e1900 */
[----:B------:R-:W4:Y:S01]  /*0330*/  LDG.E R21, desc[UR8][R4.64+0x18] ;  /* 0x0000180804157981 */ /* 0x000f22000c1e1900 */
[----:B-----5:R-:W-:-:S03]  /*0340*/  FFMA R17, R20, R17, R23 ;  /* 0x0000001114117223 */ /* 0x020fc60000000017 */
[----:B------:R-:W5:Y:S04]  /*0350*/  LDG.E R20, desc[UR8][R2.64+0x1c] ;  /* 0x00001c0802147981 */ /* 0x000f68000c1e1900 */
[----:B------:R-:W5:Y:S04]  /*0360*/  LDG.E R23, desc[UR8][R4.64+0x1c] ;  /* 0x00001c0804177981 */ /* 0x000f68000c1e1900 */
[----:B------:R-:W5:Y:S01]  /*0370*/  LDG.E R26, desc[UR8][R4.64+0x34] ;  /* 0x00003408041a7981 */ /* 0x000f62000c1e1900 */
[----:B--2---:R-:W-:-:S03]  /*0380*/  FFMA R25, R14, R25, R17 ;  /* 0x000000190e197223 */ /* 0x004fc60000000011 */
[----:B------:R-:W2:Y:S04]  /*0390*/  LDG.E R14, desc[UR8][R2.64+0x20] ;  /* 0x00002008020e7981 */ /* 0x000ea8000c1e1900 */
        /* <DEDUP_REMOVED lines=9> */
[----:B------:R-:W5:Y:S01]  /*0430*/  LDG.E R23, desc[UR8][R4.64+0x2c] ;  /* 0x00002c0804177981 */ /* 0x000f62000c1e1900 */
[----:B--2---:R-:W-:-:S03]  /*0440*/  FFMA R25, R14, R17, R25 ;  /* 0x000000110e197223 */ /* 0x004fc60000000019 */
[----:B------:R-:W2:Y:S04]  /*0450*/  LDG.E R14, desc[UR8][R2.64+0x30] ;  /* 0x00003008020e7981 */ /* 0x000ea8000c1e1900 */
[----:B------:R-:W2:Y:S01]  /*0460*/  LDG.E R17, desc[UR8][R4.64+0x30] ;  /* 0x0000300804117981 */ /* 0x000ea2000c1e1900 */
[----:B---3--:R-:W-:-:S03]  /*0470*/  FFMA R29, R16, R19, R25 ;  /* 0x00000013101d7223 */ /* 0x008fc60000000019 */
[----:B------:R-:W3:Y:S04]  /*0480*/  LDG.E R19, desc[UR8][R2.64+0x34] ;  /* 0x0000340802137981 */ /* 0x000ee8000c1e1900 */
[----:B------:R-:W3:Y:S04]  /*0490*/  LDG.E R16, desc[UR8][R2.64+0x38] ;  /* 0x0000380802107981 */ /* 0x000ee8000c1e1900 */
[----:B------:R-:W3:Y:S01]  /*04a0*/  LDG.E R25, desc[UR8][R2.64+0x3c] ;  /* 0x00003c0802197981 */ /* 0x000ee2000c1e1900 */
[----:B----4-:R-:W-:Y:S01]  /*04b0*/  FFMA R21, R21, R18, R29 ;  /* 0x0000001215157223 */ /* 0x010fe2000000001d */
[----:B------:R-:W-:-:S03]  /*04c0*/  IADD3 R13, PT, PT, R13, 0x10, RZ ;  /* 0x000000100d0d7810 */ /* 0x000fc60007ffe0ff */
[----:B-----5:R-:W-:Y:S01]  /*04d0*/  FFMA R21, R20, R23, R21 ;  /* 0x0000001714157223 */ /* 0x020fe20000000015 */
[----:B------:R-:W-:Y:S02]  /*04e0*/  ISETP.NE.AND P1, PT, R13, RZ, PT ;  /* 0x000000ff0d00720c */ /* 0x000fe40003f25270 */
[----:B------:R-:W-:Y:S02]  /*04f0*/  IADD3 R15, PT, PT, R15, 0x10, RZ ;  /* 0x000000100f0f7810 */ /* 0x000fe40007ffe0ff */
[----:B------:R-:W-:Y:S01]  /*0500*/  IADD3 R9, PT, PT, R9, 0x10, RZ ;  /* 0x0000001009097810 */ /* 0x000fe20007ffe0ff */
[----:B--2---:R-:W-:-:S04]  /*0510*/  FFMA R14, R14, R17, R21 ;  /* 0x000000110e0e7223 */ /* 0x004fc80000000015 */
[----:B---3--:R-:W-:-:S04]  /*0520*/  FFMA R19, R19, R26, R14 ;  /* 0x0000001a13137223 */ /* 0x008fc8000000000e */
[----:B------:R-:W-:-:S04]  /*0530*/  FFMA R16, R16, R27, R19 ;  /* 0x0000001b10107223 */ /* 0x000fc80000000013 */
[----:B------:R-:W-:Y:S01]  /*0540*/  FFMA R14, R25, R28, R16 ;  /* 0x0000001c190e7223 */ /* 0x000fe20000000010 */
[----:B------:R-:W-:Y:S06]  /*0550*/  @P1 BRA `(.L_x_89) ;  /* 0xfffffffc001c1947 */ /* 0x000fec000383ffff */
[----:B------:R-:W-:-:S07]  /*0560*/  MOV R9, R0 ;  /* 0x0000000000097202 */ /* 0x000fce0000000f00 */
.L_x_88:
[----:B------:R-:W-:-:S13]  /*0570*/  ISETP.NE.AND P1, PT, R22, RZ, PT ;  /* 0x000000ff1600720c */ /* 0x000fda0003f25270 */
[----:B------:R-:W-:Y:S05]  /*0580*/  @!P1 BRA `(.L_x_90) ;  /* 0x0000000400389947 */ /* 0x000fea0003800000 */
[----:B------:R-:W-:Y:S02]  /*0590*/  IADD3 R2, PT, PT, R22, -0x1, RZ ;  /* 0xffffffff16027810 */ /* 0x000fe40007ffe0ff */
[----:B------:R-:W-:Y:S02]  /*05a0*/  ISETP.NE.AND P2, PT, R24, RZ, PT ;  /* 0x000000ff1800720c */ /* 0x000fe40003f45270 */
[----:B------:R-:W-:-:S13]  /*05b0*/  ISETP.GE.U32.AND P1, PT, R2, 0x7, PT ;  /* 0x000000070200780c */ /* 0x000fda0003f26070 */
[----:B------:R-:W-:Y:S05]  /*05c0*/  @!P1 BRA `(.L_x_91) ;  /* 0x00000000007c9947 */ /* 0x000fea0003800000 */
[----:B------:R-:W0:Y:S01]  /*05d0*/  LDC.64 R2, c[0x0][0x380] ;  /* 0x0000e000ff027b82 */ /* 0x000e220000000a00 */
[-C--:B------:R-:W-:Y:S02]  /*05e0*/  IADD3 R13, PT, PT, R11, R9.reuse, RZ ;  /* 0x000000090b0d7210 */ /* 0x080fe40007ffe0ff */
[----:B------:R-:W-:-:S05]  /*05f0*/  IADD3 R15, PT, PT, R12, R9, RZ ;  /* 0x000000090c0f7210 */ /* 0x000fca0007ffe0ff */
        /* <DEDUP_REMOVED lines=13> */
[----:B------:R-:W5:Y:S04]  /*06d0*/  LDG.E R25, desc[UR8][R4.64+0x18] ;  /* 0x0000180804197981 */ /* 0x000f68000c1e1900 */
[----:B------:R-:W5:Y:S04]  /*06e0*/  LDG.E R23, desc[UR8][R2.64+0x1c] ;  /* 0x00001c0802177981 */ /* 0x000f68000c1e1900 */
[----:B------:R-:W5:Y:S01]  /*06f0*/  LDG.E R27, desc[UR8][R4.64+0x1c] ;  /* 0x00001c08041b7981 */ /* 0x000f62000c1e1900 */
[----:B--2---:R-:W-:-:S03]  /*0700*/  FFMA R29, R19, R21, R14 ;  /* 0x00000015131d7223 */ /* 0x004fc6000000000e */
[----:B------:R-:W2:Y:S04]  /*0710*/  LDG.E R21, desc[UR8][R2.64+0x10] ;  /* 0x0000100802157981 */ /* 0x000ea8000c1e1900 */
[----:B------:R-:W2:Y:S04]  /*0720*/  LDG.E R19, desc[UR8][R2.64+0x14] ;  /* 0x0000140802137981 */ /* 0x000ea8000c1e1900 */
[----:B------:R-:W2:Y:S01]  /*0730*/  LDG.E R14, desc[UR8][R2.64+0x18] ;  /* 0x00001808020e7981 */ /* 0x000ea2000c1e1900 */
[----:B---3--:R-:W-:-:S04]  /*0740*/  FFMA R16, R13, R16, R29 ;  /* 0x000000100d107223 */ /* 0x008fc8000000001d */
[----:B----4-:R-:W-:-:S04]  /*0750*/  FFMA R16, R15, R18, R16 ;  /* 0x000000120f107223 */ /* 0x010fc80000000010 */
[----:B-----5:R-:W-:Y:S01]  /*0760*/  FFMA R16, R17, R20, R16 ;  /* 0x0000001411107223 */ /* 0x020fe20000000010 */
[----:B------:R-:W-:-:S03]  /*0770*/  IADD3 R9, PT, PT, R9, 0x8, RZ ;  /* 0x0000000809097810 */ /* 0x000fc60007ffe0ff */
[----:B--2---:R-:W-:-:S04]  /*0780*/  FFMA R16, R21, R26, R16 ;  /* 0x0000001a15107223 */ /* 0x004fc80000000010 */
[----:B------:R-:W-:-:S04]  /*0790*/  FFMA R19, R19, R28, R16 ;  /* 0x0000001c13137223 */ /* 0x000fc80000000010 */
[----:B------:R-:W-:-:S04]  /*07a0*/  FFMA R14, R14, R25, R19 ;  /* 0x000000190e0e7223 */ /* 0x000fc80000000013 */
[----:B------:R-:W-:-:S07]  /*07b0*/  FFMA R14, R23, R27, R14 ;  /* 0x0000001b170e7223 */ /* 0x000fce000000000e */
.L_x_91:
        /* <DEDUP_REMOVED lines=18> */
[----:B------:R-:W5:Y:S01]  /*08e0*/  LDG.E R21, desc[UR8][R2.64+0xc] ;  /* 0x00000c0802157981 */ /* 0x000f62000c1e1900 */
[----:B------:R-:W-:Y:S01]  /*08f0*/  IADD3 R9, PT, PT, R9, 0x4, RZ ;  /* 0x0000000409097810 */ /* 0x000fe20007ffe0ff */
[----:B--2---:R-:W-:-:S04]  /*0900*/  FFMA R13, R13, R15, R14 ;  /* 0x0000000f0d0d7223 */ /* 0x004fc8000000000e */
[----:B---3--:R-:W-:-:S04]  /*0910*/  FFMA R13, R16, R17, R13 ;  /* 0x00000011100d7223 */ /* 0x008fc8000000000d */
[----:B----4-:R-:W-:-:S04]  /*0920*/  FFMA R13, R18, R19, R13 ;  /* 0x00000013120d7223 */ /* 0x010fc8000000000d */
[----:B-----5:R-:W-:-:S07]  /*0930*/  FFMA R14, R20, R21, R13 ;  /* 0x00000015140e7223 */ /* 0x020fce000000000d */
.L_x_92:
[----:B------:R-:W-:Y:S05]  /*0940*/  @!P2 BRA `(.L_x_90) ;  /* 0x000000000048a947 */ /* 0x000fea0003800000 */
[----:B------:R-:W0:Y:S01]  /*0950*/  LDC.64 R4, c[0x0][0x380] ;  /* 0x0000e000ff047b82 */ /* 0x000e220000000a00 */
[-C--:B------:R-:W-:Y:S02]  /*0960*/  IADD3 R11, PT, PT, R11, R9.reuse, RZ ;  /* 0x000000090b0b7210 */ /* 0x080fe40007ffe0ff */
[----:B------:R-:W-:-:S05]  /*0970*/  IADD3 R9, PT, PT, R12, R9, RZ ;  /* 0x000000090c097210 */ /* 0x000fca0007ffe0ff */
[----:B------:R-:W1:Y:S01]  /*0980*/  LDC.64 R2, c[0x0][0x388] ;  /* 0x0000e200ff027b82 */ /* 0x000e620000000a00 */
[----:B0-----:R-:W-:-:S04]  /*0990*/  IMAD.WIDE R4, R11, 0x4, R4 ;  /* 0x000000040b047825 */ /* 0x001fc800078e0204 */
[----:B-1----:R-:W-:Y:S02]  /*09a0*/  IMAD.WIDE R2, R9, 0x4, R2 ;  /* 0x0000000409027825 */ /* 0x002fe400078e0202 */
[----:B------:R-:W2:Y:S04]  /*09b0*/  LDG.E R9, desc[UR8][R4.64] ;  /* 0x0000000804097981 */ /* 0x000ea8000c1e1900 */
[----:B------:R-:W2:Y:S01]  /*09c0*/  LDG.E R11, desc[UR8][R2.64] ;  /* 0x00000008020b7981 */ /* 0x000ea2000c1e1900 */
[----:B------:R-:W-:Y:S01]  /*09d0*/  ISETP.NE.AND P1, PT, R6, 0x1, PT ;  /* 0x000000010600780c */ /* 0x000fe20003f25270 */
[----:B--2---:R-:W-:-:S12]  /*09e0*/  FFMA R14, R9, R11, R14 ;  /* 0x0000000b090e7223 */ /* 0x004fd8000000000e */
[----:B------:R-:W-:Y:S05]  /*09f0*/  @!P1 BRA `(.L_x_90) ;  /* 0x00000000001c9947 */ /* 0x000fea0003800000 */
[----:B------:R-:W-:Y:S01]  /*0a00*/  ISETP.NE.AND P1, PT, R6, 0x2, PT ;  /* 0x000000020600780c */ /* 0x000fe20003f25270 */
[----:B------:R-:W2:Y:S04]  /*0a10*/  LDG.E R9, desc[UR8][R4.64+0x4] ;  /* 0x0000040804097981 */ /* 0x000ea8000c1e1900 */
[----:B------:R-:W2:Y:S08]  /*0a20*/  LDG.E R11, desc[UR8][R2.64+0x4] ;  /* 0x00000408020b7981 */ /* 0x000eb0000c1e1900 */
[----:B------:R-:W3:Y:S04]  /*0a30*/  @P1 LDG.E R13, desc[UR8][R4.64+0x8] ;  /* 0x00000808040d1981 */ /* 0x000ee8000c1e1900 */
[----:B------:R-:W3:Y:S01]  /*0a40*/  @P1 LDG.E R12, desc[UR8][R2.64+0x8] ;  /* 0x00000808020c1981 */ /* 0x000ee2000c1e1900 */
[----:B--2---:R-:W-:-:S04]  /*0a50*/  FFMA R14, R9, R11, R14 ;  /* 0x0000000b090e7223 */ /* 0x004fc8000000000e */
[----:B---3--:R-:W-:-:S07]  /*0a60*/  @P1 FFMA R14, R13, R12, R14 ;  /* 0x0000000c0d0e1223 */ /* 0x008fce000000000e */
.L_x_90:
[----:B------:R-:W-:Y:S05]  /*0a70*/  @P0 BRA `(.L_x_93) ;  /* 0xfffffff400a00947 */ /* 0x000fea000383ffff */
.L_x_87:
[----:B------:R-:W0:Y:S01]  /*0a80*/  LDCU UR6, c[0x0][0x374] ;  /* 0x00006e80ff0677ac */ /* 0x000e220008000800 */
[----:B------:R-:W1:Y:S08]  /*0a90*/  LDC R0, c[0x0][0x370] ;  /* 0x0000dc00ff007b82 */ /* 0x000e700000000800 */
[----:B------:R-:W2:Y:S01]  /*0aa0*/  LDC.64 R2, c[0x0][0x390] ;  /* 0x0000e400ff027b82 */ /* 0x000ea20000000a00 */
[----:B0-----:R-:W-:-:S06]  /*0ab0*/  UIMAD UR4, UR4, UR6, UR5 ;  /* 0x00000006040472a4 */ /* 0x001fcc000f8e0205 */
[----:B-1----:R-:W-:-:S04]  /*0ac0*/  IMAD R7, R0, UR4, R7 ;  /* 0x0000000400077c24 */ /* 0x002fc8000f8e0207 */
[----:B--2---:R-:W-:-:S05]  /*0ad0*/  IMAD.WIDE R2, R7, 0x4, R2 ;  /* 0x0000000407027825 */ /* 0x004fca00078e0202 */
[----:B------:R-:W-:Y:S01]  /*0ae0*/  STG.E desc[UR8][R2.64], R14 ;  /* 0x0000000e02007986 */ /* 0x000fe2000c101908 */
[----:B------:R-:W-:Y:S05]  /*0af0*/  EXIT ;  /* 0x000000000000794d */ /* 0x000fea0003800000 */
.L_x_94:
        /* <DEDUP_REMOVED lines=16> */
.L_x_98:


//--------------------- .nv.shared.reserved.0     --------------------------
	.section	.nv.shared.reserved.0,"aw",@nobits
	.weak		__nv_reservedSMEM_offset_0_alias
	.size		__nv_reservedSMEM_offset_0_alias, 0, 64
	.other		__nv_reservedSMEM_offset_0_alias,@"STO_CUDA_RESERVED_SHARED STV_DEFAULT"
__nv_reservedSMEM_offset_0_alias:
	.zero		0
	.zero		64


//--------------------- .nv.constant0._Z8cudaTanhPfiii --------------------------
	.section	.nv.constant0._Z8cudaTanhPfiii,"a",@progbits
	.sectionflags	@""
	.align	4
.nv.constant0._Z8cudaTanhPfiii:
	.zero		916


//--------------------- .nv.constant0._Z12cudaMeanPoolPfS_iiiiii --------------------------
	.section	.nv.constant0._Z12cudaMeanPoolPfS_iiiiii,"a",@progbits
	.sectionflags	@""
	.align	4
.nv.constant0._Z12cudaMeanPoolPfS_iiiiii:
	.zero		936


//--------------------- .nv.constant0._Z10cudaConv2DPfS_S_ii --------------------------
	.section	.nv.constant0._Z10cudaConv2DPfS_S_ii,"a",@progbits
	.sectionflags	@""
	.align	4
.nv.constant0._Z10cudaConv2DPfS_S_ii:
	.zero		928


//--------------------- SYMBOLS --------------------------

	.type		.nv.reservedSmem.offset0,@object
	.size		.nv.reservedSmem.offset0,0x4
